//
// Generated by NVIDIA NVVM Compiler
//
// Compiler Build ID: CL-36424714
// Cuda compilation tools, release 13.0, V13.0.88
// Based on NVVM 20.0.0
//

.version 9.0
.target sm_100
.address_size 64

	// .globl	_Z13reduce_kernelI11ReduceSumOpILi4EEEvT_
// _ZZNK11ReduceSumOpILi4EE19mark_block_finishedEvE25is_last_block_done_shared has been demoted
.extern .shared .align 16 .b8 shared[];

.visible .entry _Z13reduce_kernelI11ReduceSumOpILi4EEEvT_(
	.param .align 8 .b8 _Z13reduce_kernelI11ReduceSumOpILi4EEEvT__param_0[96]
)
{
	.reg .pred 	%p<101>;
	.reg .b16 	%rs<9>;
	.reg .b32 	%r<230>;
	.reg .b32 	%f<203>;
	.reg .b64 	%rd<62>;
	// demoted variable
	.shared .align 1 .u8 _ZZNK11ReduceSumOpILi4EE19mark_block_finishedEvE25is_last_block_done_shared;
	ld.param.u32 	%r99, [_Z13reduce_kernelI11ReduceSumOpILi4EEEvT__param_0+52];
	bfe.u32 	%r103, %r99, 0, 8;
	cvt.u16.u32 	%rs1, %r103;
	ld.param.u64 	%rd16, [_Z13reduce_kernelI11ReduceSumOpILi4EEEvT__param_0+88];
	ld.param.v2.u32 	{%r97, %r98}, [_Z13reduce_kernelI11ReduceSumOpILi4EEEvT__param_0+64];
	ld.param.u64 	%rd13, [_Z13reduce_kernelI11ReduceSumOpILi4EEEvT__param_0+56];
	ld.param.v2.u32 	{%r90, %r91}, [_Z13reduce_kernelI11ReduceSumOpILi4EEEvT__param_0+24];
	ld.param.v2.u32 	{%r88, %r89}, [_Z13reduce_kernelI11ReduceSumOpILi4EEEvT__param_0+16];
	ld.param.v2.u32 	{%r208, %r85}, [_Z13reduce_kernelI11ReduceSumOpILi4EEEvT__param_0];
	ld.param.v2.u32 	{%r92, %r93}, [_Z13reduce_kernelI11ReduceSumOpILi4EEEvT__param_0+32];
	ld.param.v2.u32 	{%r86, %r87}, [_Z13reduce_kernelI11ReduceSumOpILi4EEEvT__param_0+8];
	ld.param.u64 	%rd15, [_Z13reduce_kernelI11ReduceSumOpILi4EEEvT__param_0+80];
	ld.param.u64 	%rd14, [_Z13reduce_kernelI11ReduceSumOpILi4EEEvT__param_0+72];
	cvta.to.global.u64 	%rd2, %rd14;
	cvta.to.global.u64 	%rd3, %rd15;
	mov.u32 	%r9, %tid.x;
	mov.u32 	%r10, %tid.y;
	mov.u32 	%r11, %ctaid.x;
	mul.lo.s32 	%r104, %r87, %r11;
	mad.lo.s32 	%r105, %r93, %r10, %r104;
	mad.lo.s32 	%r12, %r92, %r9, %r105;
	setp.ge.s32 	%p2, %r12, %r85;
	@%p2 bra 	$L__BB0_17;
	mov.u32 	%r13, %ctaid.y;
	mul.lo.s32 	%r106, %r90, %r10;
	mad.lo.s32 	%r107, %r89, %r9, %r106;
	mad.lo.s32 	%r211, %r91, %r13, %r107;
	setp.ge.s32 	%p3, %r211, %r208;
	@%p3 bra 	$L__BB0_17;
	mul.lo.s32 	%r108, %r12, %r98;
	cvta.to.global.u64 	%rd17, %rd13;
	mul.wide.s32 	%rd18, %r108, 4;
	add.s64 	%rd61, %rd17, %rd18;
	add.s64 	%rd5, %rd13, %rd18;
	and.b16  	%rs6, %rs1, 255;
	setp.eq.s16 	%p4, %rs6, 0;
	@%p4 bra 	$L__BB0_47;
	cvt.u32.u64 	%r109, %rd5;
	shr.u32 	%r110, %r109, 2;
	and.b32  	%r15, %r110, 3;
	setp.eq.s32 	%p5, %r15, 0;
	mov.f32 	%f146, 0f00000000;
	mov.f32 	%f144, 0f00000000;
	@%p5 bra 	$L__BB0_9;
	neg.s32 	%r111, %r15;
	mul.wide.s32 	%rd19, %r111, 4;
	add.s64 	%rd6, %rd61, %rd19;
	setp.lt.u32 	%p6, %r9, %r15;
	setp.gt.u32 	%p7, %r9, 3;
	or.pred  	%p8, %p6, %p7;
	mov.f32 	%f146, %f144;
	@%p8 bra 	$L__BB0_8;
	setp.ne.s32 	%p9, %r90, 0;
	setp.ne.s32 	%p10, %r10, 0;
	and.pred  	%p11, %p10, %p9;
	mov.f32 	%f146, %f144;
	@%p11 bra 	$L__BB0_8;
	setp.ne.s32 	%p12, %r91, 0;
	setp.ne.s32 	%p13, %r13, 0;
	and.pred  	%p14, %p13, %p12;
	mov.f32 	%f146, %f144;
	@%p14 bra 	$L__BB0_8;
	mul.wide.u32 	%rd20, %r9, 4;
	add.s64 	%rd21, %rd6, %rd20;
	ld.global.f32 	%f98, [%rd21];
	add.f32 	%f146, %f98, 0f00000000;
$L__BB0_8:
	add.s32 	%r113, %r208, %r15;
	add.s32 	%r208, %r113, -4;
	add.s64 	%rd61, %rd6, 16;
$L__BB0_9:
	shl.b32 	%r114, %r211, 2;
	or.b32  	%r115, %r114, 3;
	setp.ge.s32 	%p15, %r115, %r208;
	mov.f32 	%f152, 0f00000000;
	mov.f32 	%f153, %f152;
	mov.f32 	%f154, %f152;
	@%p15 bra 	$L__BB0_12;
	mov.f32 	%f152, 0f00000000;
$L__BB0_11:
	mul.wide.u32 	%rd22, %r211, 16;
	add.s64 	%rd23, %rd61, %rd22;
	ld.global.v4.f32 	{%f101, %f102, %f103, %f104}, [%rd23];
	add.f32 	%f146, %f101, %f146;
	add.f32 	%f154, %f102, %f154;
	add.f32 	%f153, %f103, %f153;
	add.f32 	%f152, %f104, %f152;
	add.s32 	%r211, %r211, %r86;
	shl.b32 	%r116, %r211, 2;
	or.b32  	%r117, %r116, 3;
	setp.lt.s32 	%p16, %r117, %r208;
	@%p16 bra 	$L__BB0_11;
$L__BB0_12:
	setp.ne.s32 	%p17, %r90, 0;
	setp.ne.s32 	%p18, %r10, 0;
	and.pred  	%p19, %p18, %p17;
	@%p19 bra 	$L__BB0_16;
	setp.ne.s32 	%p20, %r91, 0;
	setp.ne.s32 	%p21, %r13, 0;
	and.pred  	%p22, %p21, %p20;
	@%p22 bra 	$L__BB0_16;
	shr.s32 	%r118, %r208, 31;
	shr.u32 	%r119, %r118, 30;
	add.s32 	%r120, %r208, %r119;
	and.b32  	%r121, %r120, -4;
	add.s32 	%r20, %r121, %r9;
	setp.ge.s32 	%p23, %r20, %r208;
	@%p23 bra 	$L__BB0_16;
	mul.wide.s32 	%rd24, %r20, 4;
	add.s64 	%rd25, %rd61, %rd24;
	ld.global.f32 	%f105, [%rd25];
	add.f32 	%f146, %f105, %f146;
$L__BB0_16:
	add.f32 	%f106, %f154, %f146;
	add.f32 	%f107, %f153, %f106;
	add.f32 	%f179, %f152, %f107;
$L__BB0_17:
	setp.eq.s32 	%p34, %r90, 0;
	@%p34 bra 	$L__BB0_23;
	mov.u32 	%r29, %ntid.x;
	mad.lo.s32 	%r127, %r10, %r29, %r9;
	shl.b32 	%r128, %r127, 2;
	mov.u32 	%r129, shared;
	add.s32 	%r30, %r129, %r128;
	st.shared.f32 	[%r30], %f179;
	mov.u32 	%r31, %ntid.y;
	setp.lt.u32 	%p35, %r31, 2;
	@%p35 bra 	$L__BB0_23;
	mov.u32 	%r212, %r31;
$L__BB0_20:
	shr.u32 	%r33, %r212, 1;
	bar.sync 	0;
	setp.ge.u32 	%p36, %r10, %r33;
	add.s32 	%r34, %r33, %r10;
	setp.ge.u32 	%p37, %r34, %r31;
	or.pred  	%p38, %p36, %p37;
	@%p38 bra 	$L__BB0_22;
	mad.lo.s32 	%r131, %r34, %r29, %r9;
	shl.b32 	%r132, %r131, 2;
	add.s32 	%r134, %r129, %r132;
	ld.shared.f32 	%f114, [%r134];
	add.f32 	%f179, %f179, %f114;
	st.shared.f32 	[%r30], %f179;
$L__BB0_22:
	setp.gt.u32 	%p39, %r212, 3;
	mov.u32 	%r212, %r33;
	@%p39 bra 	$L__BB0_20;
$L__BB0_23:
	setp.eq.s32 	%p40, %r89, 0;
	@%p40 bra 	$L__BB0_33;
	mov.u32 	%r35, %ntid.x;
	setp.lt.u32 	%p41, %r35, 33;
	mov.u32 	%r214, %r35;
	@%p41 bra 	$L__BB0_30;
	mad.lo.s32 	%r136, %r10, %r35, %r9;
	shl.b32 	%r137, %r136, 2;
	mov.u32 	%r138, shared;
	add.s32 	%r36, %r138, %r137;
	st.shared.f32 	[%r36], %f179;
	setp.lt.u32 	%p42, %r35, 64;
	mov.b32 	%r214, 32;
	@%p42 bra 	$L__BB0_30;
	mov.u32 	%r213, %r35;
$L__BB0_27:
	shr.u32 	%r38, %r213, 1;
	bar.sync 	0;
	setp.ge.u32 	%p43, %r9, %r38;
	add.s32 	%r140, %r38, %r9;
	setp.ge.u32 	%p44, %r140, %r35;
	or.pred  	%p45, %p43, %p44;
	@%p45 bra 	$L__BB0_29;
	shl.b32 	%r141, %r38, 2;
	add.s32 	%r142, %r36, %r141;
	ld.shared.f32 	%f115, [%r142];
	add.f32 	%f179, %f179, %f115;
	st.shared.f32 	[%r36], %f179;
$L__BB0_29:
	setp.gt.u32 	%p46, %r213, 127;
	mov.u32 	%r213, %r38;
	@%p46 bra 	$L__BB0_27;
$L__BB0_30:
	bar.sync 	0;
	setp.lt.u32 	%p47, %r214, 2;
	@%p47 bra 	$L__BB0_33;
	mov.b32 	%r215, 1;
$L__BB0_32:
	mov.b32 	%r145, %f179;
	shfl.sync.down.b32	%r146|%p48, %r145, %r215, 31, -1;
	mov.b32 	%f116, %r146;
	add.f32 	%f179, %f179, %f116;
	shl.b32 	%r215, %r215, 1;
	setp.lt.s32 	%p49, %r215, %r214;
	@%p49 bra 	$L__BB0_32;
$L__BB0_33:
	setp.eq.s32 	%p50, %r91, 0;
	@%p50 bra 	$L__BB0_84;
	setp.eq.s32 	%p51, %r89, 0;
	setp.eq.s32 	%p52, %r90, 0;
	setp.lt.s32 	%p53, %r12, %r85;
	setp.eq.s32 	%p54, %r9, 0;
	or.pred  	%p55, %p54, %p51;
	setp.eq.s32 	%p56, %r10, 0;
	or.pred  	%p57, %p56, %p52;
	and.pred  	%p58, %p55, %p57;
	and.pred  	%p1, %p58, %p53;
	not.pred 	%p59, %p1;
	@%p59 bra 	$L__BB0_36;
	setp.eq.s32 	%p60, %r89, 0;
	mov.u32 	%r147, %ctaid.y;
	mov.u32 	%r148, %nctaid.y;
	mad.lo.s32 	%r149, %r11, %r148, %r147;
	mov.u32 	%r150, %ntid.x;
	mad.lo.s32 	%r151, %r149, %r150, %r9;
	selp.b32 	%r152, %r151, %r149, %p60;
	mul.wide.s32 	%rd34, %r152, 4;
	add.s64 	%rd35, %rd3, %rd34;
	st.global.f32 	[%rd35], %f179;
$L__BB0_36:
	membar.gl;
	bar.sync 	0;
	bar.sync 	0;
	or.b32  	%r153, %r9, %r10;
	setp.ne.s32 	%p61, %r153, 0;
	@%p61 bra 	$L__BB0_38;
	cvta.to.global.u64 	%rd36, %rd16;
	mul.wide.u32 	%rd37, %r11, 4;
	add.s64 	%rd38, %rd36, %rd37;
	atom.global.add.u32 	%r154, [%rd38], 1;
	mov.u32 	%r155, %nctaid.y;
	add.s32 	%r156, %r155, -1;
	setp.eq.s32 	%p62, %r154, %r156;
	selp.u16 	%rs7, 1, 0, %p62;
	st.shared.u8 	[_ZZNK11ReduceSumOpILi4EE19mark_block_finishedEvE25is_last_block_done_shared], %rs7;
$L__BB0_38:
	bar.sync 	0;
	ld.shared.u8 	%rs8, [_ZZNK11ReduceSumOpILi4EE19mark_block_finishedEvE25is_last_block_done_shared];
	setp.eq.s16 	%p63, %rs8, 0;
	@%p63 bra 	$L__BB0_87;
	setp.eq.s32 	%p64, %r89, 0;
	membar.gl;
	mov.f32 	%f194, 0f00000000;
	@%p64 bra 	$L__BB0_60;
	mov.u32 	%r157, %ntid.x;
	mad.lo.s32 	%r219, %r10, %r157, %r9;
	mov.u32 	%r158, %ntid.y;
	mul.lo.s32 	%r43, %r157, %r158;
	setp.ge.s32 	%p65, %r219, %r88;
	@%p65 bra 	$L__BB0_67;
	mov.u32 	%r159, %nctaid.y;
	mul.lo.s32 	%r44, %r11, %r159;
	add.s32 	%r160, %r219, %r43;
	max.s32 	%r161, %r88, %r160;
	setp.lt.s32 	%p66, %r160, %r88;
	selp.u32 	%r162, 1, 0, %p66;
	add.s32 	%r163, %r160, %r162;
	sub.s32 	%r164, %r161, %r163;
	div.u32 	%r165, %r164, %r43;
	add.s32 	%r45, %r165, %r162;
	and.b32  	%r166, %r45, 3;
	setp.eq.s32 	%p67, %r166, 3;
	mov.f32 	%f194, 0f00000000;
	@%p67 bra 	$L__BB0_44;
	add.s32 	%r217, %r219, %r44;
	add.s32 	%r167, %r45, 1;
	and.b32  	%r168, %r167, 3;
	neg.s32 	%r216, %r168;
	mov.f32 	%f194, 0f00000000;
$L__BB0_43:
	.pragma "nounroll";
	mul.wide.s32 	%rd39, %r217, 4;
	add.s64 	%rd40, %rd3, %rd39;
	ld.global.f32 	%f121, [%rd40];
	add.f32 	%f194, %f194, %f121;
	add.s32 	%r219, %r219, %r43;
	add.s32 	%r217, %r217, %r43;
	add.s32 	%r216, %r216, 1;
	setp.ne.s32 	%p68, %r216, 0;
	@%p68 bra 	$L__BB0_43;
$L__BB0_44:
	setp.lt.u32 	%p69, %r45, 3;
	@%p69 bra 	$L__BB0_67;
	shl.b32 	%r170, %r43, 2;
	cvt.u64.u32 	%rd43, %r170;
$L__BB0_46:
	add.s32 	%r169, %r219, %r44;
	mul.wide.s32 	%rd41, %r169, 4;
	add.s64 	%rd42, %rd3, %rd41;
	ld.global.f32 	%f122, [%rd42];
	add.f32 	%f123, %f194, %f122;
	add.s64 	%rd44, %rd42, %rd43;
	ld.global.f32 	%f124, [%rd44];
	add.f32 	%f125, %f123, %f124;
	add.s64 	%rd45, %rd44, %rd43;
	ld.global.f32 	%f126, [%rd45];
	add.f32 	%f127, %f125, %f126;
	add.s64 	%rd46, %rd45, %rd43;
	ld.global.f32 	%f128, [%rd46];
	add.f32 	%f194, %f127, %f128;
	add.s32 	%r219, %r170, %r219;
	setp.lt.s32 	%p70, %r219, %r88;
	@%p70 bra 	$L__BB0_46;
	bra.uni 	$L__BB0_67;
$L__BB0_47:
	mul.lo.s32 	%r21, %r86, 3;
	add.s32 	%r122, %r211, %r21;
	setp.ge.s32 	%p24, %r122, %r208;
	mov.f32 	%f173, 0f00000000;
	mov.f32 	%f166, %f173;
	mov.f32 	%f167, %f173;
	mov.f32 	%f168, %f173;
	@%p24 bra 	$L__BB0_50;
	mov.f32 	%f173, 0f00000000;
	mul.wide.s32 	%rd28, %r86, 4;
	shl.b32 	%r123, %r86, 2;
$L__BB0_49:
	mul.wide.s32 	%rd26, %r211, 4;
	add.s64 	%rd27, %rd61, %rd26;
	ld.global.f32 	%f172, [%rd27];
	add.s64 	%rd29, %rd27, %rd28;
	ld.global.f32 	%f171, [%rd29];
	add.s64 	%rd30, %rd29, %rd28;
	ld.global.f32 	%f170, [%rd30];
	add.s64 	%rd31, %rd30, %rd28;
	ld.global.f32 	%f169, [%rd31];
	add.f32 	%f173, %f172, %f173;
	add.f32 	%f166, %f171, %f166;
	add.f32 	%f167, %f170, %f167;
	add.f32 	%f168, %f169, %f168;
	add.s32 	%r211, %r123, %r211;
	add.s32 	%r124, %r211, %r21;
	setp.lt.s32 	%p25, %r124, %r208;
	@%p25 bra 	$L__BB0_49;
$L__BB0_50:
	setp.lt.s32 	%p26, %r211, %r208;
	@%p26 bra 	$L__BB0_56;
$L__BB0_51:
	@%p26 bra 	$L__BB0_52;
	bra.uni 	$L__BB0_55;
$L__BB0_52:
	add.f32 	%f173, %f172, %f173;
	add.s32 	%r27, %r211, %r86;
	setp.ge.s32 	%p31, %r27, %r208;
	@%p31 bra 	$L__BB0_55;
	add.f32 	%f166, %f171, %f166;
	add.s32 	%r28, %r27, %r86;
	setp.ge.s32 	%p32, %r28, %r208;
	@%p32 bra 	$L__BB0_55;
	add.f32 	%f167, %f170, %f167;
	add.s32 	%r126, %r28, %r86;
	setp.lt.s32 	%p33, %r126, %r208;
	add.f32 	%f111, %f169, %f168;
	selp.f32 	%f168, %f111, %f168, %p33;
$L__BB0_55:
	add.f32 	%f112, %f166, %f173;
	add.f32 	%f113, %f167, %f112;
	add.f32 	%f179, %f168, %f113;
	bra.uni 	$L__BB0_17;
$L__BB0_56:
	mul.wide.s32 	%rd32, %r211, 4;
	add.s64 	%rd9, %rd61, %rd32;
	ld.global.f32 	%f172, [%rd9];
	add.s32 	%r25, %r211, %r86;
	setp.ge.s32 	%p27, %r25, %r208;
	@%p27 bra 	$L__BB0_51;
	mul.wide.s32 	%rd10, %r86, 4;
	add.s64 	%rd11, %rd9, %rd10;
	ld.global.f32 	%f171, [%rd11];
	add.s32 	%r26, %r25, %r86;
	setp.ge.s32 	%p28, %r26, %r208;
	@%p28 bra 	$L__BB0_51;
	add.s64 	%rd12, %rd11, %rd10;
	ld.global.f32 	%f170, [%rd12];
	add.s32 	%r125, %r26, %r86;
	setp.ge.s32 	%p29, %r125, %r208;
	@%p29 bra 	$L__BB0_51;
	add.s64 	%rd33, %rd12, %rd10;
	ld.global.f32 	%f169, [%rd33];
	bra.uni 	$L__BB0_51;
$L__BB0_60:
	mov.u32 	%r57, %ntid.y;
	setp.ge.s32 	%p71, %r10, %r88;
	@%p71 bra 	$L__BB0_67;
	mov.u32 	%r171, %nctaid.y;
	mul.lo.s32 	%r58, %r11, %r171;
	mov.u32 	%r59, %ntid.x;
	add.s32 	%r172, %r10, %r57;
	max.s32 	%r173, %r88, %r172;
	setp.lt.s32 	%p72, %r172, %r88;
	selp.u32 	%r174, 1, 0, %p72;
	add.s32 	%r175, %r172, %r174;
	sub.s32 	%r176, %r173, %r175;
	div.u32 	%r177, %r176, %r57;
	add.s32 	%r60, %r177, %r174;
	and.b32  	%r178, %r60, 3;
	setp.eq.s32 	%p73, %r178, 3;
	mov.f32 	%f194, 0f00000000;
	mov.u32 	%r224, %r10;
	@%p73 bra 	$L__BB0_64;
	add.s32 	%r179, %r10, %r58;
	mad.lo.s32 	%r222, %r59, %r179, %r9;
	mul.lo.s32 	%r62, %r57, %r59;
	add.s32 	%r180, %r60, 1;
	and.b32  	%r181, %r180, 3;
	neg.s32 	%r221, %r181;
	mov.f32 	%f194, 0f00000000;
	mov.u32 	%r224, %r10;
$L__BB0_63:
	.pragma "nounroll";
	mul.wide.s32 	%rd47, %r222, 4;
	add.s64 	%rd48, %rd3, %rd47;
	ld.global.f32 	%f133, [%rd48];
	add.f32 	%f194, %f194, %f133;
	add.s32 	%r224, %r224, %r57;
	add.s32 	%r222, %r222, %r62;
	add.s32 	%r221, %r221, 1;
	setp.ne.s32 	%p74, %r221, 0;
	@%p74 bra 	$L__BB0_63;
$L__BB0_64:
	setp.lt.u32 	%p75, %r60, 3;
	@%p75 bra 	$L__BB0_67;
	shl.b32 	%r190, %r57, 2;
$L__BB0_66:
	add.s32 	%r182, %r224, %r58;
	mad.lo.s32 	%r183, %r182, %r59, %r9;
	mul.wide.s32 	%rd49, %r183, 4;
	add.s64 	%rd50, %rd3, %rd49;
	ld.global.f32 	%f134, [%rd50];
	add.f32 	%f135, %f194, %f134;
	add.s32 	%r184, %r182, %r57;
	mad.lo.s32 	%r185, %r184, %r59, %r9;
	mul.wide.s32 	%rd51, %r185, 4;
	add.s64 	%rd52, %rd3, %rd51;
	ld.global.f32 	%f136, [%rd52];
	add.f32 	%f137, %f135, %f136;
	add.s32 	%r186, %r184, %r57;
	mad.lo.s32 	%r187, %r186, %r59, %r9;
	mul.wide.s32 	%rd53, %r187, 4;
	add.s64 	%rd54, %rd3, %rd53;
	ld.global.f32 	%f138, [%rd54];
	add.f32 	%f139, %f137, %f138;
	add.s32 	%r188, %r186, %r57;
	mad.lo.s32 	%r189, %r188, %r59, %r9;
	mul.wide.s32 	%rd55, %r189, 4;
	add.s64 	%rd56, %rd3, %rd55;
	ld.global.f32 	%f140, [%rd56];
	add.f32 	%f194, %f139, %f140;
	add.s32 	%r224, %r190, %r224;
	setp.lt.s32 	%p76, %r224, %r88;
	@%p76 bra 	$L__BB0_66;
$L__BB0_67:
	mov.u32 	%r73, %ntid.x;
	mad.lo.s32 	%r191, %r10, %r73, %r9;
	shl.b32 	%r192, %r191, 2;
	mov.u32 	%r193, shared;
	add.s32 	%r74, %r193, %r192;
	st.shared.f32 	[%r74], %f194;
	mov.u32 	%r75, %ntid.y;
	setp.lt.u32 	%p77, %r75, 2;
	@%p77 bra 	$L__BB0_72;
	mov.u32 	%r226, %r75;
$L__BB0_69:
	shr.u32 	%r77, %r226, 1;
	bar.sync 	0;
	setp.ge.u32 	%p78, %r10, %r77;
	add.s32 	%r78, %r77, %r10;
	setp.ge.u32 	%p79, %r78, %r75;
	or.pred  	%p80, %p78, %p79;
	@%p80 bra 	$L__BB0_71;
	mad.lo.s32 	%r195, %r78, %r73, %r9;
	shl.b32 	%r196, %r195, 2;
	add.s32 	%r198, %r193, %r196;
	ld.shared.f32 	%f141, [%r198];
	add.f32 	%f194, %f194, %f141;
	st.shared.f32 	[%r74], %f194;
$L__BB0_71:
	setp.gt.u32 	%p81, %r226, 3;
	mov.u32 	%r226, %r77;
	@%p81 bra 	$L__BB0_69;
$L__BB0_72:
	setp.eq.s32 	%p82, %r89, 0;
	@%p82 bra 	$L__BB0_82;
	setp.lt.u32 	%p83, %r73, 33;
	mov.u32 	%r228, %r73;
	@%p83 bra 	$L__BB0_79;
	st.shared.f32 	[%r74], %f194;
	setp.lt.u32 	%p84, %r73, 64;
	mov.b32 	%r228, 32;
	@%p84 bra 	$L__BB0_79;
	mov.u32 	%r227, %r73;
$L__BB0_76:
	shr.u32 	%r80, %r227, 1;
	bar.sync 	0;
	setp.ge.u32 	%p85, %r9, %r80;
	add.s32 	%r201, %r80, %r9;
	setp.ge.u32 	%p86, %r201, %r73;
	or.pred  	%p87, %p85, %p86;
	@%p87 bra 	$L__BB0_78;
	shl.b32 	%r202, %r80, 2;
	add.s32 	%r203, %r74, %r202;
	ld.shared.f32 	%f142, [%r203];
	add.f32 	%f194, %f194, %f142;
	st.shared.f32 	[%r74], %f194;
$L__BB0_78:
	setp.gt.u32 	%p88, %r227, 127;
	mov.u32 	%r227, %r80;
	@%p88 bra 	$L__BB0_76;
$L__BB0_79:
	bar.sync 	0;
	setp.lt.u32 	%p89, %r228, 2;
	@%p89 bra 	$L__BB0_82;
	mov.b32 	%r229, 1;
$L__BB0_81:
	mov.b32 	%r206, %f194;
	shfl.sync.down.b32	%r207|%p90, %r206, %r229, 31, -1;
	mov.b32 	%f143, %r207;
	add.f32 	%f194, %f194, %f143;
	shl.b32 	%r229, %r229, 1;
	setp.lt.s32 	%p91, %r229, %r228;
	@%p91 bra 	$L__BB0_81;
$L__BB0_82:
	@%p59 bra 	$L__BB0_87;
	mul.wide.s32 	%rd57, %r12, 4;
	add.s64 	%rd58, %rd2, %rd57;
	st.global.f32 	[%rd58], %f194;
	bra.uni 	$L__BB0_87;
$L__BB0_84:
	setp.ne.s32 	%p93, %r89, 0;
	setp.ge.s32 	%p94, %r12, %r85;
	setp.ne.s32 	%p95, %r9, 0;
	and.pred  	%p96, %p95, %p93;
	or.pred  	%p97, %p96, %p94;
	@%p97 bra 	$L__BB0_87;
	setp.ne.s32 	%p98, %r90, 0;
	setp.ne.s32 	%p99, %r10, 0;
	and.pred  	%p100, %p99, %p98;
	@%p100 bra 	$L__BB0_87;
	mul.wide.s32 	%rd59, %r12, 4;
	add.s64 	%rd60, %rd2, %rd59;
	st.global.f32 	[%rd60], %f179;
$L__BB0_87:
	ret;

}


// ===== COMPILED SASS (sm_100) =====

	.target	sm_100

	.elftype	@"ET_EXEC"


//--------------------- .note.nv.tkinfo           --------------------------
	.section	.note.nv.tkinfo,"",@"SHT_NOTE"
	.sectionflags	@"SHF_NOTE_NV_TKINFO"
	.tkinfo
        /*0018*/ 	.word	0x00000002
        /*0030*/ 	.string	""
        /*0030*/ 	.string	"ptxas"
        /*0030*/ 	.string	"Cuda compilation tools, release 13.0, V13.0.88"
        /*0030*/ 	.string	"Build cuda_13.0.r13.0/compiler.36424714_0"
        /*0030*/ 	.string	"-arch sm_100 -m 64 "



//--------------------- .note.nv.cuinfo           --------------------------
	.section	.note.nv.cuinfo,"",@"SHT_NOTE"
	.sectionflags	@"SHF_NOTE_NV_CUINFO"
        /*0018*/ 	.short	0x0002
        /*001a*/ 	.short	0x0064
        /*001c*/ 	.short	0x0082
	.zero		2


//--------------------- .nv.info                  --------------------------
	.section	.nv.info,"",@"SHT_CUDA_INFO"
	.align	4


	//----- nvinfo : EIATTR_REGCOUNT
	.align		4
        /*0000*/ 	.byte	0x04, 0x2f
        /*0002*/ 	.short	(.L_1 - .L_0)
	.align		4
.L_0:
        /*0004*/ 	.word	index@(_Z13reduce_kernelI11ReduceSumOpILi4EEEvT_)
        /*0008*/ 	.word	0x0000001a


	//----- nvinfo : EIATTR_FRAME_SIZE
	.align		4
.L_1:
        /*000c*/ 	.byte	0x04, 0x11
        /*000e*/ 	.short	(.L_3 - .L_2)
	.align		4
.L_2:
        /*0010*/ 	.word	index@(_Z13reduce_kernelI11ReduceSumOpILi4EEEvT_)
        /*0014*/ 	.word	0x00000000


	//----- nvinfo : EIATTR_MIN_STACK_SIZE
	.align		4
.L_3:
        /*0018*/ 	.byte	0x04, 0x12
        /*001a*/ 	.short	(.L_5 - .L_4)
	.align		4
.L_4:
        /*001c*/ 	.word	index@(_Z13reduce_kernelI11ReduceSumOpILi4EEEvT_)
        /*0020*/ 	.word	0x00000000
.L_5:


//--------------------- .nv.compat                --------------------------
	.section	.nv.compat,"",@"SHT_CUDA_COMPAT_INFO"
	.align	4
        /*0000*/ 	.byte	0x02, 0x09, 0x00, 0x00, 0x02, 0x02, 0x01, 0x00, 0x02, 0x05, 0x05, 0x00, 0x03, 0x07, 0x01, 0x01
        /*0010*/ 	.byte	0x02, 0x03, 0x00, 0x00, 0x02, 0x06, 0x01, 0x00, 0x04, 0x0b, 0x08, 0x00, 0x09, 0x00, 0x00, 0x00
        /*0020*/ 	.byte	0x00, 0x00, 0x00, 0x00


//--------------------- .nv.info._Z13reduce_kernelI11ReduceSumOpILi4EEEvT_ --------------------------
	.section	.nv.info._Z13reduce_kernelI11ReduceSumOpILi4EEEvT_,"",@"SHT_CUDA_INFO"
	.sectionflags	@""
	.align	4


	//----- nvinfo : EIATTR_CUDA_API_VERSION
	.align		4
        /*0000*/ 	.byte	0x04, 0x37
        /*0002*/ 	.short	(.L_7 - .L_6)
.L_6:
        /*0004*/ 	.word	0x00000082


	//----- nvinfo : EIATTR_KPARAM_INFO
	.align		4
.L_7:
        /*0008*/ 	.byte	0x04, 0x17
        /*000a*/ 	.short	(.L_9 - .L_8)
.L_8:
        /*000c*/ 	.word	0x00000000
        /*0010*/ 	.short	0x0000
        /*0012*/ 	.short	0x0000
        /*0014*/ 	.byte	0x00, 0xf0, 0x81, 0x01


	//----- nvinfo : EIATTR_SPARSE_MMA_MASK
	.align		4
.L_9:
        /*0018*/ 	.byte	0x03, 0x50
        /*001a*/ 	.short	0x0000


	//----- nvinfo : EIATTR_MAXREG_COUNT
	.align		4
        /*001c*/ 	.byte	0x03, 0x1b
        /*001e*/ 	.short	0x00ff


	//----- nvinfo : EIATTR_NUM_BARRIERS
	.align		4
        /*0020*/ 	.byte	0x02, 0x4c
        /*0022*/ 	.byte	0x01
	.zero		1


	//----- nvinfo : EIATTR_MERCURY_ISA_VERSION
	.align		4
        /*0024*/ 	.byte	0x03, 0x5f
        /*0026*/ 	.short	0x0101


	//----- nvinfo : EIATTR_INT_WARP_WIDE_INSTR_OFFSETS
	.align		4
        /*0028*/ 	.byte	0x04, 0x31
        /*002a*/ 	.short	(.L_11 - .L_10)


	//   ....[0]....
.L_10:
        /*002c*/ 	.word	0x000010f0


	//   ....[1]....
        /*0030*/ 	.word	0x000011e0


	//----- nvinfo : EIATTR_COOP_GROUP_MASK_REGIDS
	.align		4
.L_11:
        /*0034*/ 	.byte	0x04, 0x29
        /*0036*/ 	.short	(.L_13 - .L_12)


	//   ....[0]....
.L_12:
        /*0038*/ 	.word	0xffffffff


	//   ....[1]....
        /*003c*/ 	.word	0xffffffff


	//----- nvinfo : EIATTR_COOP_GROUP_INSTR_OFFSETS
	.align		4
.L_13:
        /*0040*/ 	.byte	0x04, 0x28
        /*0042*/ 	.short	(.L_15 - .L_14)


	//   ....[0]....
.L_14:
        /*0044*/ 	.word	0x00000e70


	//   ....[1]....
        /*0048*/ 	.word	0x00002030


	//----- nvinfo : EIATTR_VRC_CTA_INIT_COUNT
	.align		4
.L_15:
        /*004c*/ 	.byte	0x02, 0x4a
	.zero		1
	.zero		1


	//----- nvinfo : EIATTR_EXIT_INSTR_OFFSETS
	.align		4
        /*0050*/ 	.byte	0x04, 0x1c
        /*0052*/ 	.short	(.L_17 - .L_16)


	//   ....[0]....
.L_16:
        /*0054*/ 	.word	0x00001280


	//   ....[1]....
        /*0058*/ 	.word	0x00002080


	//   ....[2]....
        /*005c*/ 	.word	0x000020c0


	//   ....[3]....
        /*0060*/ 	.word	0x00002120


	//   ....[4]....
        /*0064*/ 	.word	0x00002160


	//   ....[5]....
        /*0068*/ 	.word	0x000021a0


	//----- nvinfo : EIATTR_CRS_STACK_SIZE
	.align		4
.L_17:
        /*006c*/ 	.byte	0x04, 0x1e
        /*006e*/ 	.short	(.L_19 - .L_18)
.L_18:
        /*0070*/ 	.word	0x00000000


	//----- nvinfo : EIATTR_CBANK_PARAM_SIZE
	.align		4
.L_19:
        /*0074*/ 	.byte	0x03, 0x19
        /*0076*/ 	.short	0x0060


	//----- nvinfo : EIATTR_PARAM_CBANK
	.align		4
        /*0078*/ 	.byte	0x04, 0x0a
        /*007a*/ 	.short	(.L_21 - .L_20)
	.align		4
.L_20:
        /*007c*/ 	.word	index@(.nv.constant0._Z13reduce_kernelI11ReduceSumOpILi4EEEvT_)
        /*0080*/ 	.short	0x0380
        /*0082*/ 	.short	0x0060


	//----- nvinfo : EIATTR_SW_WAR
	.align		4
.L_21:
        /*0084*/ 	.byte	0x04, 0x36
        /*0086*/ 	.short	(.L_23 - .L_22)
.L_22:
        /*0088*/ 	.word	0x00000008
.L_23:


//--------------------- .nv.callgraph             --------------------------
	.section	.nv.callgraph,"",@"SHT_CUDA_CALLGRAPH"
	.align	4
	.sectionentsize	8
	.align		4
        /*0000*/ 	.word	0x00000000
	.align		4
        /*0004*/ 	.word	0xffffffff
	.align		4
        /*0008*/ 	.word	0x00000000
	.align		4
        /*000c*/ 	.word	0xfffffffe
	.align		4
        /*0010*/ 	.word	0x00000000
	.align		4
        /*0014*/ 	.word	0xfffffffd
	.align		4
        /*0018*/ 	.word	0x00000000
	.align		4
        /*001c*/ 	.word	0xfffffffc


//--------------------- .text._Z13reduce_kernelI11ReduceSumOpILi4EEEvT_ --------------------------
	.section	.text._Z13reduce_kernelI11ReduceSumOpILi4EEEvT_,"ax",@progbits
	.align	128
        .global         _Z13reduce_kernelI11ReduceSumOpILi4EEEvT_
        .type           _Z13reduce_kernelI11ReduceSumOpILi4EEEvT_,@function
        .size           _Z13reduce_kernelI11ReduceSumOpILi4EEEvT_,(.L_x_50 - _Z13reduce_kernelI11ReduceSumOpILi4EEEvT_)
        .other          _Z13reduce_kernelI11ReduceSumOpILi4EEEvT_,@"STO_CUDA_ENTRY STV_DEFAULT"
_Z13reduce_kernelI11ReduceSumOpILi4EEEvT_:
.text._Z13reduce_kernelI11ReduceSumOpILi4EEEvT_:
[----:B------:R-:W-:Y:S01]  /*0000*/  LDC R1, c[0x0][0x37c] ;  /* 0x0000df00ff017b82 */ /* 0x000fe20000000800 */
[----:B------:R-:W0:Y:S01]  /*0010*/  S2R R14, SR_CTAID.X ;  /* 0x00000000000e7919 */ /* 0x000e220000002500 */
[----:B------:R-:W0:Y:S01]  /*0020*/  LDCU UR4, c[0x0][0x38c] ;  /* 0x00007180ff0477ac */ /* 0x000e220008000800 */
[----:B------:R-:W-:Y:S01]  /*0030*/  BSSY.RECONVERGENT B0, `(.L_x_0) ;  /* 0x00000a5000007945 */ /* 0x000fe20003800200 */
[----:B------:R-:W1:Y:S01]  /*0040*/  S2R R15, SR_TID.Y ;  /* 0x00000000000f7919 */ /* 0x000e620000002200 */
[----:B------:R-:W1:Y:S01]  /*0050*/  LDCU.64 UR6, c[0x0][0x3a0] ;  /* 0x00007400ff0677ac */ /* 0x000e620008000a00 */
[----:B------:R-:W2:Y:S01]  /*0060*/  S2R R12, SR_TID.X ;  /* 0x00000000000c7919 */ /* 0x000ea20000002100 */
[----:B------:R-:W3:Y:S01]  /*0070*/  LDCU UR5, c[0x0][0x384] ;  /* 0x00007080ff0577ac */ /* 0x000ee20008000800 */
[----:B------:R-:W4:Y:S01]  /*0080*/  LDCU.64 UR10, c[0x0][0x358] ;  /* 0x00006b00ff0a77ac */ /* 0x000f220008000a00 */
[----:B0-----:R-:W-:-:S04]  /*0090*/  IMAD R0, R14, UR4, RZ ;  /* 0x000000040e007c24 */ /* 0x001fc8000f8e02ff */
[----:B-1----:R-:W-:-:S04]  /*00a0*/  IMAD R3, R15, UR7, R0 ;  /* 0x000000070f037c24 */ /* 0x002fc8000f8e0200 */
[----:B--2---:R-:W-:-:S05]  /*00b0*/  IMAD R0, R12, UR6, R3 ;  /* 0x000000060c007c24 */ /* 0x004fca000f8e0203 */
[----:B---3--:R-:W-:-:S13]  /*00c0*/  ISETP.GE.AND P0, PT, R0, UR5, PT ;  /* 0x0000000500007c0c */ /* 0x008fda000bf06270 */
[----:B----4-:R-:W-:Y:S05]  /*00d0*/  @P0 BRA `(.L_x_1) ;  /* 0x0000000800680947 */ /* 0x010fea0003800000 */
[----:B------:R-:W0:Y:S01]  /*00e0*/  S2R R6, SR_CTAID.Y ;  /* 0x0000000000067919 */ /* 0x000e220000002600 */
[----:B------:R-:W1:Y:S01]  /*00f0*/  LDC.64 R4, c[0x0][0x398] ;  /* 0x0000e600ff047b82 */ /* 0x000e620000000a00 */
[----:B------:R-:W2:Y:S07]  /*0100*/  LDCU UR4, c[0x0][0x394] ;  /* 0x00007280ff0477ac */ /* 0x000eae0008000800 */
[----:B------:R-:W3:Y:S01]  /*0110*/  LDC R16, c[0x0][0x380] ;  /* 0x0000e000ff107b82 */ /* 0x000ee20000000800 */
[----:B-1----:R-:W-:-:S04]  /*0120*/  IMAD R3, R15, R4, RZ ;  /* 0x000000040f037224 */ /* 0x002fc800078e02ff */
[----:B--2---:R-:W-:-:S04]  /*0130*/  IMAD R3, R12, UR4, R3 ;  /* 0x000000040c037c24 */ /* 0x004fc8000f8e0203 */
[----:B0-----:R-:W-:-:S05]  /*0140*/  IMAD R13, R6, R5, R3 ;  /* 0x00000005060d7224 */ /* 0x001fca00078e0203 */
[----:B---3--:R-:W-:-:S13]  /*0150*/  ISETP.GE.AND P0, PT, R13, R16, PT ;  /* 0x000000100d00720c */ /* 0x008fda0003f06270 */
[----:B------:R-:W-:Y:S05]  /*0160*/  @P0 BRA `(.L_x_1) ;  /* 0x0000000800440947 */ /* 0x000fea0003800000 */
[----:B------:R-:W0:Y:S01]  /*0170*/  LDCU UR4, c[0x0][0x3b4] ;  /* 0x00007680ff0477ac */ /* 0x000e220008000800 */
[----:B------:R-:W1:Y:S01]  /*0180*/  LDC.64 R2, c[0x0][0x3b8] ;  /* 0x0000ee00ff027b82 */ /* 0x000e620000000a00 */
[----:B------:R-:W2:Y:S01]  /*0190*/  LDCU UR5, c[0x0][0x3c4] ;  /* 0x00007880ff0577ac */ /* 0x000ea20008000800 */
[----:B0-----:R-:W-:-:S04]  /*01a0*/  UPRMT UR4, UR4, 0x7770, URZ ;  /* 0x0000777004047896 */ /* 0x001fc800080000ff */
[----:B------:R-:W-:Y:S01]  /*01b0*/  UISETP.NE.AND UP0, UPT, UR4, URZ, UPT ;  /* 0x000000ff0400728c */ /* 0x000fe2000bf05270 */
[----:B--2---:R-:W-:-:S04]  /*01c0*/  IMAD R7, R0, UR5, RZ ;  /* 0x0000000500077c24 */ /* 0x004fc8000f8e02ff */
[----:B-1----:R-:W-:-:S04]  /*01d0*/  IMAD.WIDE R2, R7, 0x4, R2 ;  /* 0x0000000407027825 */ /* 0x002fc800078e0202 */
[----:B------:R-:W-:Y:S05]  /*01e0*/  BRA.U !UP0, `(.L_x_2) ;  /* 0x0000000508187547 */ /* 0x000fea000b800000 */
[----:B------:R-:W0:Y:S01]  /*01f0*/  LDCU UR4, c[0x0][0x380] ;  /* 0x00007000ff0477ac */ /* 0x000e220008000800 */
[----:B------:R-:W-:Y:S01]  /*0200*/  SHF.R.U32.HI R7, RZ, 0x2, R2 ;  /* 0x00000002ff077819 */ /* 0x000fe20000011602 */
[----:B------:R-:W-:Y:S01]  /*0210*/  BSSY.RECONVERGENT B1, `(.L_x_3) ;  /* 0x000001b000017945 */ /* 0x000fe20003800200 */
[----:B------:R-:W-:Y:S02]  /*0220*/  IMAD.MOV.U32 R9, RZ, RZ, RZ ;  /* 0x000000ffff097224 */ /* 0x000fe400078e00ff */
[----:B------:R-:W-:Y:S01]  /*0230*/  LOP3.LUT P0, R7, R7, 0x3, RZ, 0xc0, !PT ;  /* 0x0000000307077812 */ /* 0x000fe2000780c0ff */
[----:B0-----:R-:W-:-:S12]  /*0240*/  IMAD.U32 R8, RZ, RZ, UR4 ;  /* 0x00000004ff087e24 */ /* 0x001fd8000f8e00ff */
[----:B------:R-:W-:Y:S05]  /*0250*/  @!P0 BRA `(.L_x_4) ;  /* 0x0000000000588947 */ /* 0x000fea0003800000 */
[C---:B------:R-:W-:Y:S01]  /*0260*/  ISETP.GT.U32.AND P0, PT, R12.reuse, 0x3, PT ;  /* 0x000000030c00780c */ /* 0x040fe20003f04070 */
[----:B------:R-:W-:Y:S01]  /*0270*/  BSSY.RECONVERGENT B2, `(.L_x_5) ;  /* 0x0000011000027945 */ /* 0x000fe20003800200 */
[----:B------:R-:W-:Y:S01]  /*0280*/  IADD3 R11, PT, PT, -R7, RZ, RZ ;  /* 0x000000ff070b7210 */ /* 0x000fe20007ffe1ff */
[----:B------:R-:W-:Y:S01]  /*0290*/  IMAD.MOV.U32 R9, RZ, RZ, RZ ;  /* 0x000000ffff097224 */ /* 0x000fe200078e00ff */
[----:B------:R-:W-:-:S03]  /*02a0*/  ISETP.LT.U32.OR P0, PT, R12, R7, P0 ;  /* 0x000000070c00720c */ /* 0x000fc60000701470 */
[----:B------:R-:W-:-:S10]  /*02b0*/  IMAD.WIDE R10, R11, 0x4, R2 ;  /* 0x000000040b0a7825 */ /* 0x000fd400078e0202 */
[----:B------:R-:W-:Y:S05]  /*02c0*/  @P0 BRA `(.L_x_6) ;  /* 0x00000000002c0947 */ /* 0x000fea0003800000 */
[----:B------:R-:W-:Y:S01]  /*02d0*/  ISETP.NE.AND P0, PT, R4, RZ, PT ;  /* 0x000000ff0400720c */ /* 0x000fe20003f05270 */
[----:B------:R-:W-:Y:S01]  /*02e0*/  IMAD.MOV.U32 R9, RZ, RZ, RZ ;  /* 0x000000ffff097224 */ /* 0x000fe200078e00ff */
[----:B------:R-:W-:-:S13]  /*02f0*/  ISETP.NE.AND P1, PT, R15, RZ, PT ;  /* 0x000000ff0f00720c */ /* 0x000fda0003f25270 */
[----:B------:R-:W-:Y:S05]  /*0300*/  @P0 BRA P1, `(.L_x_6) ;  /* 0x00000000001c0947 */ /* 0x000fea0000800000 */
[----:B------:R-:W-:Y:S01]  /*0310*/  ISETP.NE.AND P0, PT, R5, RZ, PT ;  /* 0x000000ff0500720c */ /* 0x000fe20003f05270 */
[----:B------:R-:W-:Y:S01]  /*0320*/  HFMA2 R9, -RZ, RZ, 0, 0 ;  /* 0x00000000ff097431 */ /* 0x000fe200000001ff */
[----:B------:R-:W-:-:S13]  /*0330*/  ISETP.NE.AND P1, PT, R6, RZ, PT ;  /* 0x000000ff0600720c */ /* 0x000fda0003f25270 */
[----:B------:R-:W-:Y:S05]  /*0340*/  @P0 BRA P1, `(.L_x_6) ;  /* 0x00000000000c0947 */ /* 0x000fea0000800000 */
[----:B------:R-:W-:-:S06]  /*0350*/  IMAD.WIDE.U32 R2, R12, 0x4, R10 ;  /* 0x000000040c027825 */ /* 0x000fcc00078e000a */
[----:B------:R-:W2:Y:S02]  /*0360*/  LDG.E R2, desc[UR10][R2.64] ;  /* 0x0000000a02027981 */ /* 0x000ea4000c1e1900 */
[----:B--2---:R-:W-:-:S07]  /*0370*/  FADD R9, RZ, R2 ;  /* 0x00000002ff097221 */ /* 0x004fce0000000000 */
.L_x_6:
[----:B------:R-:W-:Y:S05]  /*0380*/  BSYNC.RECONVERGENT B2 ;  /* 0x0000000000027941 */ /* 0x000fea0003800200 */
.L_x_5:
[----:B------:R-:W-:Y:S02]  /*0390*/  IADD3 R2, P0, PT, R10, 0x10, RZ ;  /* 0x000000100a027810 */ /* 0x000fe40007f1e0ff */
[----:B------:R-:W-:-:S03]  /*03a0*/  IADD3 R8, PT, PT, R7, -0x4, R16 ;  /* 0xfffffffc07087810 */ /* 0x000fc60007ffe010 */
[----:B------:R-:W-:-:S08]  /*03b0*/  IMAD.X R3, RZ, RZ, R11, P0 ;  /* 0x000000ffff037224 */ /* 0x000fd000000e060b */
.L_x_4:
[----:B------:R-:W-:Y:S05]  /*03c0*/  BSYNC.RECONVERGENT B1 ;  /* 0x0000000000017941 */ /* 0x000fea0003800200 */
.L_x_3:
[----:B------:R-:W-:Y:S01]  /*03d0*/  ISETP.NE.AND P1, PT, R5, RZ, PT ;  /* 0x000000ff0500720c */ /* 0x000fe20003f25270 */
[----:B------:R-:W-:Y:S01]  /*03e0*/  BSSY.RECONVERGENT B1, `(.L_x_7) ;  /* 0x0000016000017945 */ /* 0x000fe20003800200 */
[----:B------:R-:W-:Y:S02]  /*03f0*/  LEA R5, R13, 0x3, 0x2 ;  /* 0x000000030d057811 */ /* 0x000fe400078e10ff */
[----:B------:R-:W-:Y:S02]  /*0400*/  CS2R R10, SRZ ;  /* 0x00000000000a7805 */ /* 0x000fe4000001ff00 */
[----:B------:R-:W-:Y:S01]  /*0410*/  ISETP.NE.AND P0, PT, R4, RZ, PT ;  /* 0x000000ff0400720c */ /* 0x000fe20003f05270 */
[----:B------:R-:W-:Y:S01]  /*0420*/  IMAD.MOV.U32 R16, RZ, RZ, RZ ;  /* 0x000000ffff107224 */ /* 0x000fe200078e00ff */
[----:B------:R-:W-:Y:S02]  /*0430*/  ISETP.GE.AND P2, PT, R5, R8, PT ;  /* 0x000000080500720c */ /* 0x000fe40003f46270 */
[----:B------:R-:W-:-:S02]  /*0440*/  ISETP.NE.AND P1, PT, R6, RZ, P1 ;  /* 0x000000ff0600720c */ /* 0x000fc40000f25270 */
[----:B------:R-:W-:-:S04]  /*0450*/  ISETP.NE.AND P0, PT, R15, RZ, P0 ;  /* 0x000000ff0f00720c */ /* 0x000fc80000705270 */
[----:B------:R-:W-:-:S05]  /*0460*/  PLOP3.LUT P0, PT, P0, P1, PT, 0xf8, 0x8f ;  /* 0x00000000008f781c */ /* 0x000fca0000703f70 */
[----:B------:R-:W-:Y:S08]  /*0470*/  @P2 BRA `(.L_x_8) ;  /* 0x0000000000302947 */ /* 0x000ff00003800000 */
[----:B------:R-:W-:-:S07]  /*0480*/  MOV R10, RZ ;  /* 0x000000ff000a7202 */ /* 0x000fce0000000f00 */
.L_x_9:
[C---:B------:R-:W-:Y:S01]  /*0490*/  IMAD.WIDE.U32 R4, R13.reuse, 0x10, R2 ;  /* 0x000000100d047825 */ /* 0x040fe200078e0002 */
[----:B------:R-:W0:Y:S05]  /*04a0*/  LDCU UR4, c[0x0][0x388] ;  /* 0x00007100ff0477ac */ /* 0x000e2a0008000800 */
[----:B------:R-:W2:Y:S01]  /*04b0*/  LDG.E.128 R4, desc[UR10][R4.64] ;  /* 0x0000000a04047981 */ /* 0x000ea2000c1e1d00 */
[----:B0-----:R-:W-:-:S05]  /*04c0*/  VIADD R13, R13, UR4 ;  /* 0x000000040d0d7c36 */ /* 0x001fca0008000000 */
[----:B------:R-:W-:-:S04]  /*04d0*/  LEA R17, R13, 0x3, 0x2 ;  /* 0x000000030d117811 */ /* 0x000fc800078e10ff */
[----:B------:R-:W-:Y:S01]  /*04e0*/  ISETP.GE.AND P1, PT, R17, R8, PT ;  /* 0x000000081100720c */ /* 0x000fe20003f26270 */
[----:B--2---:R-:W-:Y:S01]  /*04f0*/  FADD R9, R4, R9 ;  /* 0x0000000904097221 */ /* 0x004fe20000000000 */
[----:B------:R-:W-:Y:S01]  /*0500*/  FADD R16, R5, R16 ;  /* 0x0000001005107221 */ /* 0x000fe20000000000 */
[----:B------:R-:W-:Y:S01]  /*0510*/  FADD R11, R6, R11 ;  /* 0x0000000b060b7221 */ /* 0x000fe20000000000 */
[----:B------:R-:W-:-:S09]  /*0520*/  FADD R10, R7, R10 ;  /* 0x0000000a070a7221 */ /* 0x000fd20000000000 */
[----:B------:R-:W-:Y:S05]  /*0530*/  @!P1 BRA `(.L_x_9) ;  /* 0xfffffffc00d49947 */ /* 0x000fea000383ffff */
.L_x_8:
[----:B------:R-:W-:Y:S05]  /*0540*/  BSYNC.RECONVERGENT B1 ;  /* 0x0000000000017941 */ /* 0x000fea0003800200 */
.L_x_7:
[----:B------:R-:W-:Y:S04]  /*0550*/  BSSY.RECONVERGENT B1, `(.L_x_10) ;  /* 0x000000b000017945 */ /* 0x000fe80003800200 */
[----:B------:R-:W-:Y:S05]  /*0560*/  @P0 BRA `(.L_x_11) ;  /* 0x0000000000240947 */ /* 0x000fea0003800000 */
[----:B------:R-:W-:-:S04]  /*0570*/  SHF.R.S32.HI R5, RZ, 0x1f, R8 ;  /* 0x0000001fff057819 */ /* 0x000fc80000011408 */
[----:B------:R-:W-:-:S04]  /*0580*/  LEA.HI R5, R5, R8, RZ, 0x2 ;  /* 0x0000000805057211 */ /* 0x000fc800078f10ff */
[----:B------:R-:W-:-:S05]  /*0590*/  LOP3.LUT R5, R5, 0xfffffffc, RZ, 0xc0, !PT ;  /* 0xfffffffc05057812 */ /* 0x000fca00078ec0ff */
[----:B------:R-:W-:-:S05]  /*05a0*/  IMAD.IADD R5, R5, 0x1, R12 ;  /* 0x0000000105057824 */ /* 0x000fca00078e020c */
[----:B------:R-:W-:-:S13]  /*05b0*/  ISETP.GE.AND P0, PT, R5, R8, PT ;  /* 0x000000080500720c */ /* 0x000fda0003f06270 */
[----:B------:R-:W-:Y:S05]  /*05c0*/  @P0 BRA `(.L_x_11) ;  /* 0x00000000000c0947 */ /* 0x000fea0003800000 */
[----:B------:R-:W-:-:S06]  /*05d0*/  IMAD.WIDE R2, R5, 0x4, R2 ;  /* 0x0000000405027825 */ /* 0x000fcc00078e0202 */
[----:B------:R-:W2:Y:S02]  /*05e0*/  LDG.E R2, desc[UR10][R2.64] ;  /* 0x0000000a02027981 */ /* 0x000ea4000c1e1900 */
[----:B--2---:R-:W-:-:S07]  /*05f0*/  FADD R9, R9, R2 ;  /* 0x0000000209097221 */ /* 0x004fce0000000000 */
.L_x_11:
[----:B------:R-:W-:Y:S05]  /*0600*/  BSYNC.RECONVERGENT B1 ;  /* 0x0000000000017941 */ /* 0x000fea0003800200 */
.L_x_10:
[----:B------:R-:W-:-:S04]  /*0610*/  FADD R16, R16, R9 ;  /* 0x0000000910107221 */ /* 0x000fc80000000000 */
[----:B------:R-:W-:-:S04]  /*0620*/  FADD R11, R16, R11 ;  /* 0x0000000b100b7221 */ /* 0x000fc80000000000 */
[----:B------:R-:W-:Y:S01]  /*0630*/  FADD R21, R11, R10 ;  /* 0x0000000a0b157221 */ /* 0x000fe20000000000 */
[----:B------:R-:W-:Y:S06]  /*0640*/  BRA `(.L_x_1) ;  /* 0x00000004000c7947 */ /* 0x000fec0003800000 */
.L_x_2:
[----:B------:R-:W0:Y:S01]  /*0650*/  LDC R18, c[0x0][0x388] ;  /* 0x0000e200ff127b82 */ /* 0x000e220000000800 */
[----:B------:R-:W-:Y:S01]  /*0660*/  BSSY.RECONVERGENT B1, `(.L_x_12) ;  /* 0x000001c000017945 */ /* 0x000fe20003800200 */
[----:B------:R-:W-:Y:S01]  /*0670*/  HFMA2 R17, -RZ, RZ, 0, 0 ;  /* 0x00000000ff117431 */ /* 0x000fe200000001ff */
[----:B------:R-:W-:Y:S01]  /*0680*/  CS2R R20, SRZ ;  /* 0x0000000000147805 */ /* 0x000fe2000001ff00 */
[----:B------:R-:W-:Y:S02]  /*0690*/  IMAD.MOV.U32 R19, RZ, RZ, RZ ;  /* 0x000000ffff137224 */ /* 0x000fe400078e00ff */
[----:B0-----:R-:W-:-:S05]  /*06a0*/  IMAD R5, R18, 0x3, R13 ;  /* 0x0000000312057824 */ /* 0x001fca00078e020d */
[----:B------:R-:W-:-:S13]  /*06b0*/  ISETP.GE.AND P0, PT, R5, R16, PT ;  /* 0x000000100500720c */ /* 0x000fda0003f06270 */
[----:B------:R-:W-:Y:S05]  /*06c0*/  @P0 BRA `(.L_x_13) ;  /* 0x0000000000540947 */ /* 0x000fea0003800000 */
[----:B------:R-:W-:Y:S01]  /*06d0*/  BSSY.RECONVERGENT B2, `(.L_x_14) ;  /* 0x0000012000027945 */ /* 0x000fe20003800200 */
[----:B------:R-:W-:-:S07]  /*06e0*/  IMAD.MOV.U32 R17, RZ, RZ, RZ ;  /* 0x000000ffff117224 */ /* 0x000fce00078e00ff */
.L_x_15:
[----:B------:R-:W-:-:S04]  /*06f0*/  IMAD.WIDE R4, R13, 0x4, R2 ;  /* 0x000000040d047825 */ /* 0x000fc800078e0202 */
[C---:B------:R-:W-:Y:S02]  /*0700*/  IMAD.WIDE R6, R18.reuse, 0x4, R4 ;  /* 0x0000000412067825 */ /* 0x040fe400078e0204 */
[----:B------:R-:W2:Y:S02]  /*0710*/  LDG.E R4, desc[UR10][R4.64] ;  /* 0x0000000a04047981 */ /* 0x000ea4000c1e1900 */
[----:B------:R-:W-:-:S04]  /*0720*/  IMAD.WIDE R8, R18, 0x4, R6 ;  /* 0x0000000412087825 */ /* 0x000fc800078e0206 */
[C---:B------:R-:W-:Y:S01]  /*0730*/  IMAD.WIDE R10, R18.reuse, 0x4, R8 ;  /* 0x00000004120a7825 */ /* 0x040fe200078e0208 */
[----:B------:R-:W3:Y:S04]  /*0740*/  LDG.E R5, desc[UR10][R6.64] ;  /* 0x0000000a06057981 */ /* 0x000ee8000c1e1900 */
[----:B------:R-:W4:Y:S04]  /*0750*/  LDG.E R8, desc[UR10][R8.64] ;  /* 0x0000000a08087981 */ /* 0x000f28000c1e1900 */
[----:B------:R-:W5:Y:S01]  /*0760*/  LDG.E R10, desc[UR10][R10.64] ;  /* 0x0000000a0a0a7981 */ /* 0x000f62000c1e1900 */
[----:B------:R-:W-:-:S05]  /*0770*/  LEA R13, R18, R13, 0x2 ;  /* 0x0000000d120d7211 */ /* 0x000fca00078e10ff */
[----:B------:R-:W-:-:S05]  /*0780*/  IMAD R23, R18, 0x3, R13 ;  /* 0x0000000312177824 */ /* 0x000fca00078e020d */
[----:B------:R-:W-:Y:S01]  /*0790*/  ISETP.GE.AND P0, PT, R23, R16, PT ;  /* 0x000000101700720c */ /* 0x000fe20003f06270 */
[----:B--2---:R-:W-:Y:S01]  /*07a0*/  FADD R17, R4, R17 ;  /* 0x0000001104117221 */ /* 0x004fe20000000000 */
[----:B---3--:R-:W-:Y:S01]  /*07b0*/  FADD R20, R5, R20 ;  /* 0x0000001405147221 */ /* 0x008fe20000000000 */
[----:B----4-:R-:W-:Y:S01]  /*07c0*/  FADD R19, R8, R19 ;  /* 0x0000001308137221 */ /* 0x010fe20000000000 */
[----:B-----5:R-:W-:-:S09]  /*07d0*/  FADD R21, R10, R21 ;  /* 0x000000150a157221 */ /* 0x020fd20000000000 */
[----:B------:R-:W-:Y:S05]  /*07e0*/  @!P0 BRA `(.L_x_15) ;  /* 0xfffffffc00c08947 */ /* 0x000fea000383ffff */
[----:B------:R-:W-:Y:S05]  /*07f0*/  BSYNC.RECONVERGENT B2 ;  /* 0x0000000000027941 */ /* 0x000fea0003800200 */
.L_x_14:
[----:B------:R-:W-:Y:S02]  /*0800*/  IMAD.MOV.U32 R22, RZ, RZ, R8 ;  /* 0x000000ffff167224 */ /* 0x000fe400078e0008 */
[----:B------:R-:W-:-:S07]  /*0810*/  IMAD.MOV.U32 R8, RZ, RZ, R10 ;  /* 0x000000ffff087224 */ /* 0x000fce00078e000a */
.L_x_13:
[----:B------:R-:W-:Y:S05]  /*0820*/  BSYNC.RECONVERGENT B1 ;  /* 0x0000000000017941 */ /* 0x000fea0003800200 */
.L_x_12:
[----:B------:R-:W-:Y:S01]  /*0830*/  ISETP.GE.AND P1, PT, R13, R16, PT ;  /* 0x000000100d00720c */ /* 0x000fe20003f26270 */
[----:B------:R-:W-:-:S12]  /*0840*/  BSSY.RECONVERGENT B1, `(.L_x_16) ;  /* 0x0000012000017945 */ /* 0x000fd80003800200 */
[----:B------:R-:W-:Y:S05]  /*0850*/  @P1 BRA `(.L_x_17) ;  /* 0x0000000000401947 */ /* 0x000fea0003800000 */
[----:B------:R-:W-:-:S05]  /*0860*/  IMAD.WIDE R2, R13, 0x4, R2 ;  /* 0x000000040d027825 */ /* 0x000fca00078e0202 */
[----:B------:R0:W5:Y:S01]  /*0870*/  LDG.E R4, desc[UR10][R2.64] ;  /* 0x0000000a02047981 */ /* 0x000162000c1e1900 */
[----:B------:R-:W-:-:S04]  /*0880*/  IADD3 R7, PT, PT, R13, R18, RZ ;  /* 0x000000120d077210 */ /* 0x000fc80007ffe0ff */
[----:B------:R-:W-:-:S13]  /*0890*/  ISETP.GE.AND P0, PT, R7, R16, PT ;  /* 0x000000100700720c */ /* 0x000fda0003f06270 */
[----:B0-----:R-:W-:Y:S05]  /*08a0*/  @P0 BRA `(.L_x_17) ;  /* 0x00000000002c0947 */ /* 0x001fea0003800000 */
[----:B------:R-:W-:-:S05]  /*08b0*/  IMAD.WIDE R2, R18, 0x4, R2 ;  /* 0x0000000412027825 */ /* 0x000fca00078e0202 */
[----:B------:R0:W5:Y:S01]  /*08c0*/  LDG.E R5, desc[UR10][R2.64] ;  /* 0x0000000a02057981 */ /* 0x000162000c1e1900 */
[----:B------:R-:W-:-:S05]  /*08d0*/  IMAD.IADD R7, R7, 0x1, R18 ;  /* 0x0000000107077824 */ /* 0x000fca00078e0212 */
[----:B------:R-:W-:-:S13]  /*08e0*/  ISETP.GE.AND P0, PT, R7, R16, PT ;  /* 0x000000100700720c */ /* 0x000fda0003f06270 */
[----:B0-----:R-:W-:Y:S05]  /*08f0*/  @P0 BRA `(.L_x_17) ;  /* 0x0000000000180947 */ /* 0x001fea0003800000 */
[----:B------:R-:W-:Y:S02]  /*0900*/  IMAD.IADD R7, R7, 0x1, R18 ;  /* 0x0000000107077824 */ /* 0x000fe400078e0212 */
[----:B------:R-:W-:-:S03]  /*0910*/  IMAD.WIDE R2, R18, 0x4, R2 ;  /* 0x0000000412027825 */ /* 0x000fc600078e0202 */
[----:B------:R-:W-:Y:S02]  /*0920*/  ISETP.GE.AND P0, PT, R7, R16, PT ;  /* 0x000000100700720c */ /* 0x000fe40003f06270 */
[----:B------:R0:W5:Y:S11]  /*0930*/  LDG.E R22, desc[UR10][R2.64] ;  /* 0x0000000a02167981 */ /* 0x000176000c1e1900 */
[----:B------:R-:W-:-:S05]  /*0940*/  @!P0 IMAD.WIDE R6, R18, 0x4, R2 ;  /* 0x0000000412068825 */ /* 0x000fca00078e0202 */
[----:B------:R0:W5:Y:S02]  /*0950*/  @!P0 LDG.E R8, desc[UR10][R6.64] ;  /* 0x0000000a06088981 */ /* 0x000164000c1e1900 */
.L_x_17:
[----:B------:R-:W-:Y:S05]  /*0960*/  BSYNC.RECONVERGENT B1 ;  /* 0x0000000000017941 */ /* 0x000fea0003800200 */
.L_x_16:
[----:B------:R-:W-:Y:S04]  /*0970*/  BSSY.RECONVERGENT B1, `(.L_x_18) ;  /* 0x000000d000017945 */ /* 0x000fe80003800200 */
[----:B------:R-:W-:Y:S05]  /*0980*/  @P1 BRA `(.L_x_19) ;  /* 0x00000000002c1947 */ /* 0x000fea0003800000 */
[----:B0-----:R-:W-:Y:S01]  /*0990*/  IADD3 R3, PT, PT, R13, R18, RZ ;  /* 0x000000120d037210 */ /* 0x001fe20007ffe0ff */
[----:B-----5:R-:W-:-:S03]  /*09a0*/  FADD R17, R17, R4 ;  /* 0x0000000411117221 */ /* 0x020fc60000000000 */
[----:B------:R-:W-:-:S13]  /*09b0*/  ISETP.GE.AND P0, PT, R3, R16, PT ;  /* 0x000000100300720c */ /* 0x000fda0003f06270 */
[----:B------:R-:W-:Y:S05]  /*09c0*/  @P0 BRA `(.L_x_19) ;  /* 0x00000000001c0947 */ /* 0x000fea0003800000 */
[----:B------:R-:W-:Y:S02]  /*09d0*/  IMAD.IADD R3, R3, 0x1, R18 ;  /* 0x0000000103037824 */ /* 0x000fe400078e0212 */
[----:B------:R-:W-:-:S03]  /*09e0*/  FADD R20, R20, R5 ;  /* 0x0000000514147221 */ /* 0x000fc60000000000 */
[----:B------:R-:W-:-:S13]  /*09f0*/  ISETP.GE.AND P0, PT, R3, R16, PT ;  /* 0x000000100300720c */ /* 0x000fda0003f06270 */
[----:B------:R-:W-:Y:S02]  /*0a00*/  @!P0 IMAD.IADD R3, R3, 0x1, R18 ;  /* 0x0000000103038824 */ /* 0x000fe400078e0212 */
[----:B------:R-:W-:-:S03]  /*0a10*/  @!P0 FADD R19, R19, R22 ;  /* 0x0000001613138221 */ /* 0x000fc60000000000 */
[----:B------:R-:W-:-:S13]  /*0a20*/  ISETP.GE.OR P1, PT, R3, R16, P0 ;  /* 0x000000100300720c */ /* 0x000fda0000726670 */
[----:B------:R-:W-:-:S07]  /*0a30*/  @!P1 FADD R21, R21, R8 ;  /* 0x0000000815159221 */ /* 0x000fce0000000000 */
.L_x_19:
[----:B------:R-:W-:Y:S05]  /*0a40*/  BSYNC.RECONVERGENT B1 ;  /* 0x0000000000017941 */ /* 0x000fea0003800200 */
.L_x_18:
[----:B------:R-:W-:-:S04]  /*0a50*/  FADD R20, R20, R17 ;  /* 0x0000001114147221 */ /* 0x000fc80000000000 */
[----:B------:R-:W-:-:S04]  /*0a60*/  FADD R20, R20, R19 ;  /* 0x0000001314147221 */ /* 0x000fc80000000000 */
[----:B------:R-:W-:-:S07]  /*0a70*/  FADD R21, R20, R21 ;  /* 0x0000001514157221 */ /* 0x000fce0000000000 */
.L_x_1:
[----:B------:R-:W-:Y:S05]  /*0a80*/  BSYNC.RECONVERGENT B0 ;  /* 0x0000000000007941 */ /* 0x000fea0003800200 */
.L_x_0:
[----:B------:R-:W1:Y:S02]  /*0a90*/  LDCU UR4, c[0x0][0x398] ;  /* 0x00007300ff0477ac */ /* 0x000e640008000800 */
[----:B-1----:R-:W-:-:S09]  /*0aa0*/  UISETP.NE.AND UP0, UPT, UR4, URZ, UPT ;  /* 0x000000ff0400728c */ /* 0x002fd2000bf05270 */
[----:B------:R-:W-:Y:S05]  /*0ab0*/  BRA.U !UP0, `(.L_x_20) ;  /* 0x0000000108647547 */ /* 0x000fea000b800000 */
[----:B------:R-:W1:Y:S01]  /*0ac0*/  S2UR UR5, SR_CgaCtaId ;  /* 0x00000000000579c3 */ /* 0x000e620000008800 */
[----:B------:R-:W0:Y:S01]  /*0ad0*/  LDCU UR8, c[0x0][0x360] ;  /* 0x00006c00ff0877ac */ /* 0x000e220008000800 */
[----:B------:R-:W-:Y:S01]  /*0ae0*/  UMOV UR4, 0x400 ;  /* 0x0000040000047882 */ /* 0x000fe20000000000 */
[----:B------:R-:W2:Y:S01]  /*0af0*/  LDCU UR6, c[0x0][0x364] ;  /* 0x00006c80ff0677ac */ /* 0x000ea20008000800 */
[----:B------:R-:W-:Y:S01]  /*0b00*/  UIADD3 UR4, UPT, UPT, UR4, 0x10, URZ ;  /* 0x0000001004047890 */ /* 0x000fe2000fffe0ff */
[----:B0-----:R-:W-:-:S03]  /*0b10*/  IMAD R2, R15, UR8, R12 ;  /* 0x000000080f027c24 */ /* 0x001fc6000f8e020c */
[----:B-1----:R-:W-:Y:S02]  /*0b20*/  ULEA UR4, UR5, UR4, 0x18 ;  /* 0x0000000405047291 */ /* 0x002fe4000f8ec0ff */
[----:B--2---:R-:W-:-:S04]  /*0b30*/  UISETP.GE.U32.AND UP0, UPT, UR6, 0x2, UPT ;  /* 0x000000020600788c */ /* 0x004fc8000bf06070 */
[----:B------:R-:W-:-:S05]  /*0b40*/  LEA R2, R2, UR4, 0x2 ;  /* 0x0000000402027c11 */ /* 0x000fca000f8e10ff */
[----:B------:R1:W-:Y:S01]  /*0b50*/  STS [R2], R21 ;  /* 0x0000001502007388 */ /* 0x0003e20000000800 */
[----:B------:R-:W-:Y:S05]  /*0b60*/  BRA.U !UP0, `(.L_x_20) ;  /* 0x0000000108387547 */ /* 0x000fea000b800000 */
[----:B------:R-:W-:-:S05]  /*0b70*/  UMOV UR5, UR6 ;  /* 0x0000000600057c82 */ /* 0x000fca0008000000 */
.L_x_21:
[----:B------:R-:W-:Y:S01]  /*0b80*/  USHF.R.U32.HI UR7, URZ, 0x1, UR5 ;  /* 0x00000001ff077899 */ /* 0x000fe20008011605 */
[----:B------:R-:W-:Y:S01]  /*0b90*/  BAR.SYNC.DEFER_BLOCKING 0x0 ;  /* 0x0000000000007b1d */ /* 0x000fe20000010000 */
[----:B------:R-:W-:-:S04]  /*0ba0*/  UISETP.GT.U32.AND UP0, UPT, UR5, 0x3, UPT ;  /* 0x000000030500788c */ /* 0x000fc8000bf04070 */
[----:B------:R-:W-:Y:S01]  /*0bb0*/  IADD3 R3, PT, PT, R15, UR7, RZ ;  /* 0x000000070f037c10 */ /* 0x000fe2000fffe0ff */
[----:B------:R-:W-:-:S03]  /*0bc0*/  UMOV UR5, UR7 ;  /* 0x0000000700057c82 */ /* 0x000fc60008000000 */
[----:B------:R-:W-:-:S04]  /*0bd0*/  ISETP.GE.U32.AND P0, PT, R3, UR6, PT ;  /* 0x0000000603007c0c */ /* 0x000fc8000bf06070 */
[----:B------:R-:W-:-:S13]  /*0be0*/  ISETP.GE.U32.OR P0, PT, R15, UR7, P0 ;  /* 0x000000070f007c0c */ /* 0x000fda0008706470 */
[----:B------:R-:W-:-:S05]  /*0bf0*/  @!P0 IMAD R3, R3, UR8, R12 ;  /* 0x0000000803038c24 */ /* 0x000fca000f8e020c */
[----:B------:R-:W-:-:S05]  /*0c00*/  @!P0 LEA R3, R3, UR4, 0x2 ;  /* 0x0000000403038c11 */ /* 0x000fca000f8e10ff */
[----:B-----5:R-:W1:Y:S02]  /*0c10*/  @!P0 LDS R4, [R3] ;  /* 0x0000000003048984 */ /* 0x020e640000000800 */
[----:B-12---:R-:W-:-:S05]  /*0c20*/  @!P0 FADD R21, R21, R4 ;  /* 0x0000000415158221 */ /* 0x006fca0000000000 */
[----:B------:R2:W-:Y:S01]  /*0c30*/  @!P0 STS [R2], R21 ;  /* 0x0000001502008388 */ /* 0x0005e20000000800 */
[----:B------:R-:W-:Y:S05]  /*0c40*/  BRA.U UP0, `(.L_x_21) ;  /* 0xfffffffd00cc7547 */ /* 0x000fea000b83ffff */
.L_x_20:
[----:B------:R-:W3:Y:S02]  /*0c50*/  LDCU UR4, c[0x0][0x394] ;  /* 0x00007280ff0477ac */ /* 0x000ee40008000800 */
[----:B---3--:R-:W-:-:S09]  /*0c60*/  UISETP.NE.AND UP0, UPT, UR4, URZ, UPT ;  /* 0x000000ff0400728c */ /* 0x008fd2000bf05270 */
[----:B------:R-:W-:Y:S05]  /*0c70*/  BRA.U !UP0, `(.L_x_22) ;  /* 0x0000000108907547 */ /* 0x000fea000b800000 */
[----:B------:R-:W3:Y:S02]  /*0c80*/  LDCU UR5, c[0x0][0x360] ;  /* 0x00006c00ff0577ac */ /* 0x000ee40008000800 */
[----:B---3--:R-:W-:Y:S02]  /*0c90*/  UISETP.GE.U32.AND UP0, UPT, UR5, 0x21, UPT ;  /* 0x000000210500788c */ /* 0x008fe4000bf06070 */
[----:B------:R-:W-:-:S07]  /*0ca0*/  UMOV UR4, UR5 ;  /* 0x0000000500047c82 */ /* 0x000fce0008000000 */
[----:B------:R-:W-:Y:S05]  /*0cb0*/  BRA.U !UP0, `(.L_x_23) ;  /* 0x00000001085c7547 */ /* 0x000fea000b800000 */
[----:B------:R-:W3:Y:S01]  /*0cc0*/  S2UR UR6, SR_CgaCtaId ;  /* 0x00000000000679c3 */ /* 0x000ee20000008800 */
[----:B------:R-:W-:Y:S01]  /*0cd0*/  UMOV UR4, 0x400 ;  /* 0x0000040000047882 */ /* 0x000fe20000000000 */
[----:B012---:R-:W-:Y:S01]  /*0ce0*/  IMAD R2, R15, UR5, R12 ;  /* 0x000000050f027c24 */ /* 0x007fe2000f8e020c */
[----:B------:R-:W-:Y:S02]  /*0cf0*/  UIADD3 UR4, UPT, UPT, UR4, 0x10, URZ ;  /* 0x0000001004047890 */ /* 0x000fe4000fffe0ff */
[----:B------:R-:W-:Y:S02]  /*0d00*/  UISETP.GE.U32.AND UP0, UPT, UR5, 0x40, UPT ;  /* 0x000000400500788c */ /* 0x000fe4000bf06070 */
[----:B---3--:R-:W-:-:S06]  /*0d10*/  ULEA UR4, UR6, UR4, 0x18 ;  /* 0x0000000406047291 */ /* 0x008fcc000f8ec0ff */
[----:B------:R-:W-:Y:S01]  /*0d20*/  LEA R2, R2, UR4, 0x2 ;  /* 0x0000000402027c11 */ /* 0x000fe2000f8e10ff */
[----:B------:R-:W-:-:S04]  /*0d30*/  UMOV UR4, 0x20 ;  /* 0x0000002000047882 */ /* 0x000fc80000000000 */
[----:B------:R3:W-:Y:S01]  /*0d40*/  STS [R2], R21 ;  /* 0x0000001502007388 */ /* 0x0007e20000000800 */
[----:B------:R-:W-:Y:S05]  /*0d50*/  BRA.U !UP0, `(.L_x_23) ;  /* 0x0000000108347547 */ /* 0x000fea000b800000 */
[----:B------:R-:W-:-:S07]  /*0d60*/  IMAD.U32 R3, RZ, RZ, UR5 ;  /* 0x00000005ff037e24 */ /* 0x000fce000f8e00ff */
.L_x_24:
[----:B-----5:R-:W-:Y:S01]  /*0d70*/  SHF.R.U32.HI R5, RZ, 0x1, R3 ;  /* 0x00000001ff057819 */ /* 0x020fe20000011603 */
[----:B------:R-:W-:Y:S03]  /*0d80*/  BAR.SYNC.DEFER_BLOCKING 0x0 ;  /* 0x0000000000007b1d */ /* 0x000fe60000010000 */
[----:B------:R-:W-:-:S04]  /*0d90*/  IADD3 R4, PT, PT, R5, R12, RZ ;  /* 0x0000000c05047210 */ /* 0x000fc80007ffe0ff */
[----:B------:R-:W-:-:S04]  /*0da0*/  ISETP.GE.U32.AND P0, PT, R4, UR5, PT ;  /* 0x0000000504007c0c */ /* 0x000fc8000bf06070 */
[----:B------:R-:W-:-:S13]  /*0db0*/  ISETP.GE.U32.OR P0, PT, R12, R5, P0 ;  /* 0x000000050c00720c */ /* 0x000fda0000706470 */
[----:B------:R-:W-:-:S06]  /*0dc0*/  @!P0 IMAD R4, R5, 0x4, R2 ;  /* 0x0000000405048824 */ /* 0x000fcc00078e0202 */
[----:B------:R-:W3:Y:S02]  /*0dd0*/  @!P0 LDS R4, [R4] ;  /* 0x0000000004048984 */ /* 0x000ee40000000800 */
[----:B---3--:R-:W-:-:S05]  /*0de0*/  @!P0 FADD R21, R21, R4 ;  /* 0x0000000415158221 */ /* 0x008fca0000000000 */
[----:B------:R4:W-:Y:S01]  /*0df0*/  @!P0 STS [R2], R21 ;  /* 0x0000001502008388 */ /* 0x0009e20000000800 */
[----:B------:R-:W-:Y:S02]  /*0e00*/  ISETP.GT.U32.AND P0, PT, R3, 0x7f, PT ;  /* 0x0000007f0300780c */ /* 0x000fe40003f04070 */
[----:B------:R-:W-:-:S11]  /*0e10*/  MOV R3, R5 ;  /* 0x0000000500037202 */ /* 0x000fd60000000f00 */
[----:B----4-:R-:W-:Y:S05]  /*0e20*/  @P0 BRA `(.L_x_24) ;  /* 0xfffffffc00d00947 */ /* 0x010fea000383ffff */
.L_x_23:
[----:B------:R-:W-:Y:S01]  /*0e30*/  BAR.SYNC.DEFER_BLOCKING 0x0 ;  /* 0x0000000000007b1d */ /* 0x000fe20000010000 */
[----:B------:R-:W-:-:S09]  /*0e40*/  UISETP.GE.U32.AND UP0, UPT, UR4, 0x2, UPT ;  /* 0x000000020400788c */ /* 0x000fd2000bf06070 */
[----:B------:R-:W-:Y:S05]  /*0e50*/  BRA.U !UP0, `(.L_x_22) ;  /* 0x0000000108187547 */ /* 0x000fea000b800000 */
[----:B0123--:R-:W-:-:S07]  /*0e60*/  IMAD.MOV.U32 R2, RZ, RZ, 0x1 ;  /* 0x00000001ff027424 */ /* 0x00ffce00078e00ff */
.L_x_25:
[----:B-----5:R0:W1:Y:S02]  /*0e70*/  SHFL.DOWN PT, R4, R21, R2, 0x1f ;  /* 0x08001f0215047589 */ /* 0x02006400000e0000 */
[----:B0-----:R-:W-:-:S04]  /*0e80*/  SHF.L.U32 R2, R2, 0x1, RZ ;  /* 0x0000000102027819 */ /* 0x001fc800000006ff */
[----:B------:R-:W-:Y:S01]  /*0e90*/  ISETP.GE.AND P0, PT, R2, UR4, PT ;  /* 0x0000000402007c0c */ /* 0x000fe2000bf06270 */
[----:B-1----:R-:W-:-:S12]  /*0ea0*/  FADD R21, R4, R21 ;  /* 0x0000001504157221 */ /* 0x002fd80000000000 */
[----:B------:R-:W-:Y:S05]  /*0eb0*/  @!P0 BRA `(.L_x_25) ;  /* 0xfffffffc00ec8947 */ /* 0x000fea000383ffff */
.L_x_22:
[----:B------:R-:W4:Y:S02]  /*0ec0*/  LDCU UR4, c[0x0][0x39c] ;  /* 0x00007380ff0477ac */ /* 0x000f240008000800 */
[----:B----4-:R-:W-:-:S09]  /*0ed0*/  UISETP.NE.AND UP0, UPT, UR4, URZ, UPT ;  /* 0x000000ff0400728c */ /* 0x010fd2000bf05270 */
[----:B------:R-:W-:Y:S05]  /*0ee0*/  BRA.U !UP0, `(.L_x_26) ;  /* 0x0000001108787547 */ /* 0x000fea000b800000 */
[----:B------:R-:W4:Y:S01]  /*0ef0*/  LDCU UR4, c[0x0][0x394] ;  /* 0x00007280ff0477ac */ /* 0x000f220008000800 */
[----:B------:R-:W0:Y:S01]  /*0f00*/  S2UR UR8, SR_CgaCtaId ;  /* 0x00000000000879c3 */ /* 0x000e220000008800 */
[----:B------:R-:W-:Y:S01]  /*0f10*/  BSSY.RECONVERGENT B0, `(.L_x_27) ;  /* 0x0000013000007945 */ /* 0x000fe20003800200 */
[----:B------:R-:W1:Y:S01]  /*0f20*/  LDCU UR5, c[0x0][0x398] ;  /* 0x00007300ff0577ac */ /* 0x000e620008000800 */
[----:B------:R-:W2:Y:S01]  /*0f30*/  LDCU UR6, c[0x0][0x384] ;  /* 0x00007080ff0677ac */ /* 0x000ea20008000800 */
[----:B----4-:R-:W-:Y:S02]  /*0f40*/  ISETP.NE.AND P2, PT, RZ, UR4, PT ;  /* 0x00000004ff007c0c */ /* 0x010fe4000bf45270 */
[----:B-1----:R-:W-:Y:S02]  /*0f50*/  ISETP.NE.AND P1, PT, RZ, UR5, PT ;  /* 0x00000005ff007c0c */ /* 0x002fe4000bf25270 */
[----:B------:R-:W-:Y:S02]  /*0f60*/  ISETP.EQ.OR P0, PT, R12, RZ, !P2 ;  /* 0x000000ff0c00720c */ /* 0x000fe40005702670 */
[----:B------:R-:W-:-:S04]  /*0f70*/  ISETP.EQ.OR P1, PT, R15, RZ, !P1 ;  /* 0x000000ff0f00720c */ /* 0x000fc80004f22670 */
[----:B------:R-:W-:Y:S02]  /*0f80*/  PLOP3.LUT P0, PT, P0, P1, PT, 0x80, 0x8 ;  /* 0x000000000008781c */ /* 0x000fe40000703070 */
[----:B------:R-:W-:Y:S02]  /*0f90*/  LOP3.LUT P1, RZ, R12, R15, RZ, 0xfc, !PT ;  /* 0x0000000f0cff7212 */ /* 0x000fe4000782fcff */
[----:B--2---:R-:W-:-:S13]  /*0fa0*/  ISETP.LT.AND P0, PT, R0, UR6, P0 ;  /* 0x0000000600007c0c */ /* 0x004fda0008701270 */
[----:B0-----:R-:W-:Y:S05]  /*0fb0*/  @!P0 BRA `(.L_x_28) ;  /* 0x0000000000208947 */ /* 0x001fea0003800000 */
[----:B------:R-:W0:Y:S08]  /*0fc0*/  S2UR UR5, SR_CTAID.Y ;  /* 0x00000000000579c3 */ /* 0x000e300000002600 */
[----:B-----5:R-:W0:Y:S01]  /*0fd0*/  LDC R5, c[0x0][0x374] ;  /* 0x0000dd00ff057b82 */ /* 0x020e220000000800 */
[----:B------:R-:W1:Y:S07]  /*0fe0*/  LDCU UR4, c[0x0][0x360] ;  /* 0x00006c00ff0477ac */ /* 0x000e6e0008000800 */
[----:B---3--:R-:W2:Y:S01]  /*0ff0*/  LDC.64 R2, c[0x0][0x3d0] ;  /* 0x0000f400ff027b82 */ /* 0x008ea20000000a00 */
[----:B0-----:R-:W-:-:S04]  /*1000*/  IMAD R5, R14, R5, UR5 ;  /* 0x000000050e057e24 */ /* 0x001fc8000f8e0205 */
[----:B-1----:R-:W-:-:S04]  /*1010*/  @!P2 IMAD R5, R5, UR4, R12 ;  /* 0x000000040505ac24 */ /* 0x002fc8000f8e020c */
[----:B--2---:R-:W-:-:S05]  /*1020*/  IMAD.WIDE R2, R5, 0x4, R2 ;  /* 0x0000000405027825 */ /* 0x004fca00078e0202 */
[----:B------:R0:W-:Y:S02]  /*1030*/  STG.E desc[UR10][R2.64], R21 ;  /* 0x0000001502007986 */ /* 0x0001e4000c10190a */
.L_x_28:
[----:B------:R-:W-:Y:S05]  /*1040*/  BSYNC.RECONVERGENT B0 ;  /* 0x0000000000007941 */ /* 0x000fea0003800200 */
.L_x_27:
[----:B------:R-:W-:Y:S01]  /*1050*/  UMOV UR7, 0x400 ;  /* 0x0000040000077882 */ /* 0x000fe20000000000 */
[----:B------:R-:W-:Y:S06]  /*1060*/  MEMBAR.SC.GPU ;  /* 0x0000000000007992 */ /* 0x000fec0000002000 */
[----:B------:R-:W-:-:S00]  /*1070*/  ERRBAR ;  /* 0x00000000000079ab */ /* 0x000fc00000000000 */
[----:B------:R-:W-:Y:S06]  /*1080*/  CGAERRBAR ;  /* 0x00000000000075ab */ /* 0x000fec0000000000 */
[----:B------:R-:W-:Y:S02]  /*1090*/  CCTL.IVALL ;  /* 0x00000000ff00798f */ /* 0x000fe40002000000 */
[----:B------:R-:W-:Y:S06]  /*10a0*/  BAR.SYNC.DEFER_BLOCKING 0x0 ;  /* 0x0000000000007b1d */ /* 0x000fec0000010000 */
[----:B------:R-:W-:Y:S02]  /*10b0*/  BSSY.RECONVERGENT B0, `(.L_x_29) ;  /* 0x0000018000007945 */ /* 0x000fe40003800200 */
[----:B------:R-:W-:Y:S06]  /*10c0*/  BAR.SYNC.DEFER_BLOCKING 0x0 ;  /* 0x0000000000007b1d */ /* 0x000fec0000010000 */
[----:B------:R-:W-:Y:S05]  /*10d0*/  @P1 BRA `(.L_x_30) ;  /* 0x0000000000541947 */ /* 0x000fea0003800000 */
[----:B------:R-:W1:Y:S01]  /*10e0*/  S2R R7, SR_LANEID ;  /* 0x0000000000077919 */ /* 0x000e620000000000 */
[----:B------:R-:W-:Y:S01]  /*10f0*/  VOTEU.ANY UR5, UPT, PT ;  /* 0x0000000000057886 */ /* 0x000fe200038e0100 */
[----:B0--3--:R-:W0:Y:S01]  /*1100*/  LDC.64 R2, c[0x0][0x3d8] ;  /* 0x0000f600ff027b82 */ /* 0x009e220000000a00 */
[----:B------:R-:W1:Y:S08]  /*1110*/  FLO.U32 R6, UR5 ;  /* 0x0000000500067d00 */ /* 0x000e7000080e0000 */
[----:B-----5:R-:W2:Y:S01]  /*1120*/  POPC R5, UR5 ;  /* 0x0000000500057d09 */ /* 0x020ea20008000000 */
[----:B0-----:R-:W-:Y:S01]  /*1130*/  IMAD.WIDE.U32 R2, R14, 0x4, R2 ;  /* 0x000000040e027825 */ /* 0x001fe200078e0002 */
[----:B-1----:R-:W-:-:S13]  /*1140*/  ISETP.EQ.U32.AND P1, PT, R6, R7, PT ;  /* 0x000000070600720c */ /* 0x002fda0003f22070 */
[----:B--2---:R-:W2:Y:S01]  /*1150*/  @P1 ATOMG.E.ADD.STRONG.GPU PT, R3, desc[UR10][R2.64], R5 ;  /* 0x80000005020319a8 */ /* 0x004ea200081ef10a */
[----:B------:R-:W0:Y:S01]  /*1160*/  S2UR UR6, SR_CgaCtaId ;  /* 0x00000000000679c3 */ /* 0x000e220000008800 */
[----:B------:R-:W1:Y:S01]  /*1170*/  LDCU UR4, c[0x0][0x374] ;  /* 0x00006e80ff0477ac */ /* 0x000e620008000800 */
[----:B------:R-:W3:Y:S01]  /*1180*/  S2R R7, SR_LTMASK ;  /* 0x0000000000077919 */ /* 0x000ee20000003900 */
[----:B-1----:R-:W-:Y:S01]  /*1190*/  UIADD3 UR4, UPT, UPT, UR4, -0x1, URZ ;  /* 0xffffffff04047890 */ /* 0x002fe2000fffe0ff */
[----:B---3--:R-:W-:Y:S01]  /*11a0*/  LOP3.LUT R7, R7, UR5, RZ, 0xc0, !PT ;  /* 0x0000000507077c12 */ /* 0x008fe2000f8ec0ff */
[----:B------:R-:W-:Y:S02]  /*11b0*/  UMOV UR5, 0x400 ;  /* 0x0000040000057882 */ /* 0x000fe40000000000 */
[----:B0-----:R-:W-:-:S03]  /*11c0*/  ULEA UR5, UR6, UR5, 0x18 ;  /* 0x0000000506057291 */ /* 0x001fc6000f8ec0ff */
[----:B------:R-:W0:Y:S01]  /*11d0*/  POPC R7, R7 ;  /* 0x0000000700077309 */ /* 0x000e220000000000 */
[----:B--2---:R-:W0:Y:S02]  /*11e0*/  SHFL.IDX PT, R4, R3, R6, 0x1f ;  /* 0x00001f0603047589 */ /* 0x004e2400000e0000 */
[----:B0-----:R-:W-:-:S05]  /*11f0*/  IMAD.IADD R4, R4, 0x1, R7 ;  /* 0x0000000104047824 */ /* 0x001fca00078e0207 */
[----:B------:R-:W-:-:S04]  /*1200*/  ISETP.NE.AND P1, PT, R4, UR4, PT ;  /* 0x0000000404007c0c */ /* 0x000fc8000bf25270 */
[----:B------:R-:W-:-:S05]  /*1210*/  SEL R2, RZ, 0x1, P1 ;  /* 0x00000001ff027807 */ /* 0x000fca0000800000 */
[----:B------:R1:W-:Y:S04]  /*1220*/  STS.U8 [UR5], R2 ;  /* 0x00000002ff007988 */ /* 0x0003e80008000005 */
.L_x_30:
[----:B------:R-:W-:Y:S05]  /*1230*/  BSYNC.RECONVERGENT B0 ;  /* 0x0000000000007941 */ /* 0x000fea0003800200 */
.L_x_29:
[----:B------:R-:W-:Y:S01]  /*1240*/  BAR.SYNC.DEFER_BLOCKING 0x0 ;  /* 0x0000000000007b1d */ /* 0x000fe20000010000 */
[----:B------:R-:W-:-:S09]  /*1250*/  ULEA UR4, UR8, UR7, 0x18 ;  /* 0x0000000708047291 */ /* 0x000fd2000f8ec0ff */
[----:B01-3--:R-:W0:Y:S02]  /*1260*/  LDS.U8 R2, [UR4] ;  /* 0x00000004ff027984 */ /* 0x00be240008000000 */
[----:B0-----:R-:W-:-:S13]  /*1270*/  ISETP.NE.AND P1, PT, R2, RZ, PT ;  /* 0x000000ff0200720c */ /* 0x001fda0003f25270 */
[----:B------:R-:W-:Y:S05]  /*1280*/  @!P1 EXIT ;  /* 0x000000000000994d */ /* 0x000fea0003800000 */
[----:B------:R-:W-:Y:S06]  /*1290*/  MEMBAR.SC.GPU ;  /* 0x0000000000007992 */ /* 0x000fec0000002000 */
[----:B------:R-:W-:-:S00]  /*12a0*/  ERRBAR ;  /* 0x00000000000079ab */ /* 0x000fc00000000000 */
[----:B------:R-:W-:Y:S06]  /*12b0*/  CGAERRBAR ;  /* 0x00000000000075ab */ /* 0x000fec0000000000 */
[----:B------:R-:W-:Y:S01]  /*12c0*/  CCTL.IVALL ;  /* 0x00000000ff00798f */ /* 0x000fe20002000000 */
[----:B------:R-:W-:Y:S01]  /*12d0*/  BSSY.RECONVERGENT B0, `(.L_x_31) ;  /* 0x00000a3000007945 */ /* 0x000fe20003800200 */
[----:B------:R-:W-:-:S03]  /*12e0*/  HFMA2 R2, -RZ, RZ, 0, 0 ;  /* 0x00000000ff027431 */ /* 0x000fc600000001ff */
[----:B------:R-:W-:Y:S05]  /*12f0*/  @!P2 BRA `(.L_x_32) ;  /* 0x00000004003ca947 */ /* 0x000fea0003800000 */
[----:B------:R-:W0:Y:S01]  /*1300*/  LDCU UR4, c[0x0][0x360] ;  /* 0x00006c00ff0477ac */ /* 0x000e220008000800 */
[----:B-----5:R-:W1:Y:S01]  /*1310*/  LDC R4, c[0x0][0x364] ;  /* 0x0000d900ff047b82 */ /* 0x020e620000000800 */
[----:B------:R-:W2:Y:S01]  /*1320*/  LDCU UR5, c[0x0][0x390] ;  /* 0x00007200ff0577ac */ /* 0x000ea20008000800 */
[----:B0-----:R-:W-:-:S05]  /*1330*/  IMAD R3, R15, UR4, R12 ;  /* 0x000000040f037c24 */ /* 0x001fca000f8e020c */
[----:B--2---:R-:W-:Y:S01]  /*1340*/  ISETP.GE.AND P1, PT, R3, UR5, PT ;  /* 0x0000000503007c0c */ /* 0x004fe2000bf26270 */
[----:B-1----:R-:W-:-:S12]  /*1350*/  IMAD R4, R4, UR4, RZ ;  /* 0x0000000404047c24 */ /* 0x002fd8000f8e02ff */
[----:B------:R-:W-:Y:S05]  /*1360*/  @P1 BRA `(.L_x_33) ;  /* 0x0000000800641947 */ /* 0x000fea0003800000 */
[----:B------:R-:W0:Y:S01]  /*1370*/  I2F.U32.RP R9, R4 ;  /* 0x0000000400097306 */ /* 0x000e220000209000 */
[C---:B------:R-:W-:Y:S01]  /*1380*/  IMAD.IADD R2, R4.reuse, 0x1, R3 ;  /* 0x0000000104027824 */ /* 0x040fe200078e0203 */
[----:B------:R-:W-:Y:S01]  /*1390*/  IADD3 R11, PT, PT, RZ, -R4, RZ ;  /* 0x80000004ff0b7210 */ /* 0x000fe20007ffe0ff */
[----:B------:R-:W1:Y:S01]  /*13a0*/  LDCU UR4, c[0x0][0x374] ;  /* 0x00006e80ff0477ac */ /* 0x000e620008000800 */
[----:B------:R-:W-:Y:S01]  /*13b0*/  ISETP.NE.U32.AND P3, PT, R4, RZ, PT ;  /* 0x000000ff0400720c */ /* 0x000fe20003f65070 */
[----:B------:R-:W-:Y:S01]  /*13c0*/  BSSY.RECONVERGENT B1, `(.L_x_34) ;  /* 0x0000029000017945 */ /* 0x000fe20003800200 */
[C---:B------:R-:W-:Y:S02]  /*13d0*/  ISETP.GE.AND P1, PT, R2.reuse, UR5, PT ;  /* 0x0000000502007c0c */ /* 0x040fe4000bf26270 */
[----:B------:R-:W-:Y:S02]  /*13e0*/  VIMNMX R5, PT, PT, R2, UR5, !PT ;  /* 0x0000000502057c48 */ /* 0x000fe4000ffe0100 */
[----:B------:R-:W-:-:S04]  /*13f0*/  SEL R8, RZ, 0x1, P1 ;  /* 0x00000001ff087807 */ /* 0x000fc80000800000 */
[----:B------:R-:W-:Y:S01]  /*1400*/  IADD3 R5, PT, PT, R5, -R2, -R8 ;  /* 0x8000000205057210 */ /* 0x000fe20007ffe808 */
[----:B0-----:R-:W0:Y:S01]  /*1410*/  MUFU.RCP R9, R9 ;  /* 0x0000000900097308 */ /* 0x001e220000001000 */
[----:B-1----:R-:W-:Y:S02]  /*1420*/  IMAD R14, R14, UR4, RZ ;  /* 0x000000040e0e7c24 */ /* 0x002fe4000f8e02ff */
[----:B0-----:R-:W-:-:S05]  /*1430*/  VIADD R6, R9, 0xffffffe ;  /* 0x0ffffffe09067836 */ /* 0x001fca0000000000 */
[----:B------:R0:W1:Y:S02]  /*1440*/  F2I.FTZ.U32.TRUNC.NTZ R7, R6 ;  /* 0x0000000600077305 */ /* 0x000064000021f000 */
[----:B0-----:R-:W-:Y:S01]  /*1450*/  MOV R6, RZ ;  /* 0x000000ff00067202 */ /* 0x001fe20000000f00 */
[----:B-1----:R-:W-:-:S04]  /*1460*/  IMAD R11, R11, R7, RZ ;  /* 0x000000070b0b7224 */ /* 0x002fc800078e02ff */
[----:B------:R-:W-:-:S06]  /*1470*/  IMAD.HI.U32 R10, R7, R11, R6 ;  /* 0x0000000b070a7227 */ /* 0x000fcc00078e0006 */
[----:B------:R-:W-:-:S04]  /*1480*/  IMAD.HI.U32 R7, R10, R5, RZ ;  /* 0x000000050a077227 */ /* 0x000fc800078e00ff */
[----:B------:R-:W-:-:S04]  /*1490*/  IMAD.MOV R2, RZ, RZ, -R7 ;  /* 0x000000ffff027224 */ /* 0x000fc800078e0a07 */
[----:B------:R-:W-:-:S05]  /*14a0*/  IMAD R5, R4, R2, R5 ;  /* 0x0000000204057224 */ /* 0x000fca00078e0205 */
[----:B------:R-:W-:-:S13]  /*14b0*/  ISETP.GE.U32.AND P1, PT, R5, R4, PT ;  /* 0x000000040500720c */ /* 0x000fda0003f26070 */
[----:B------:R-:W-:Y:S01]  /*14c0*/  @P1 IADD3 R5, PT, PT, -R4, R5, RZ ;  /* 0x0000000504051210 */ /* 0x000fe20007ffe1ff */
[----:B------:R-:W-:-:S03]  /*14d0*/  @P1 VIADD R7, R7, 0x1 ;  /* 0x0000000107071836 */ /* 0x000fc60000000000 */
[----:B------:R-:W-:-:S13]  /*14e0*/  ISETP.GE.U32.AND P2, PT, R5, R4, PT ;  /* 0x000000040500720c */ /* 0x000fda0003f46070 */
[----:B------:R-:W-:Y:S02]  /*14f0*/  @P2 IADD3 R7, PT, PT, R7, 0x1, RZ ;  /* 0x0000000107072810 */ /* 0x000fe40007ffe0ff */
[----:B------:R-:W-:-:S05]  /*1500*/  @!P3 LOP3.LUT R7, RZ, R4, RZ, 0x33, !PT ;  /* 0x00000004ff07b212 */ /* 0x000fca00078e33ff */
[----:B------:R-:W-:-:S05]  /*1510*/  IMAD.IADD R8, R8, 0x1, R7 ;  /* 0x0000000108087824 */ /* 0x000fca00078e0207 */
[C---:B------:R-:W-:Y:S02]  /*1520*/  LOP3.LUT R2, R8.reuse, 0x3, RZ, 0xc0, !PT ;  /* 0x0000000308027812 */ /* 0x040fe400078ec0ff */
[----:B------:R-:W-:Y:S02]  /*1530*/  ISETP.GE.U32.AND P2, PT, R8, 0x3, PT ;  /* 0x000000030800780c */ /* 0x000fe40003f46070 */
[----:B------:R-:W-:Y:S01]  /*1540*/  ISETP.NE.AND P1, PT, R2, 0x3, PT ;  /* 0x000000030200780c */ /* 0x000fe20003f25270 */
[----:B------:R-:W-:-:S12]  /*1550*/  HFMA2 R2, -RZ, RZ, 0, 0 ;  /* 0x00000000ff027431 */ /* 0x000fd800000001ff */
[----:B------:R-:W-:Y:S05]  /*1560*/  @!P1 BRA `(.L_x_35) ;  /* 0x0000000000389947 */ /* 0x000fea0003800000 */
[----:B------:R-:W0:Y:S01]  /*1570*/  LDC.64 R6, c[0x0][0x3d0] ;  /* 0x0000f400ff067b82 */ /* 0x000e220000000a00 */
[----:B------:R-:W-:Y:S01]  /*1580*/  VIADD R2, R8, 0x1 ;  /* 0x0000000108027836 */ /* 0x000fe20000000000 */
[----:B------:R-:W-:-:S04]  /*1590*/  IADD3 R11, PT, PT, R3, R14, RZ ;  /* 0x0000000e030b7210 */ /* 0x000fc80007ffe0ff */
[----:B------:R-:W-:Y:S01]  /*15a0*/  LOP3.LUT R5, R2, 0x3, RZ, 0xc0, !PT ;  /* 0x0000000302057812 */ /* 0x000fe200078ec0ff */
[----:B------:R-:W-:-:S03]  /*15b0*/  IMAD.MOV.U32 R2, RZ, RZ, RZ ;  /* 0x000000ffff027224 */ /* 0x000fc600078e00ff */
[----:B------:R-:W-:-:S07]  /*15c0*/  IADD3 R5, PT, PT, -R5, RZ, RZ ;  /* 0x000000ff05057210 */ /* 0x000fce0007ffe1ff */
.L_x_36:
[----:B0-----:R-:W-:-:S06]  /*15d0*/  IMAD.WIDE R8, R11, 0x4, R6 ;  /* 0x000000040b087825 */ /* 0x001fcc00078e0206 */
[----:B------:R-:W2:Y:S01]  /*15e0*/  LDG.E R9, desc[UR10][R8.64] ;  /* 0x0000000a08097981 */ /* 0x000ea2000c1e1900 */
[----:B------:R-:W-:Y:S01]  /*15f0*/  VIADD R5, R5, 0x1 ;  /* 0x0000000105057836 */ /* 0x000fe20000000000 */
[C---:B------:R-:W-:Y:S01]  /*1600*/  IADD3 R3, PT, PT, R4.reuse, R3, RZ ;  /* 0x0000000304037210 */ /* 0x040fe20007ffe0ff */
[----:B------:R-:W-:-:S03]  /*1610*/  IMAD.IADD R11, R4, 0x1, R11 ;  /* 0x00000001040b7824 */ /* 0x000fc600078e020b */
[----:B------:R-:W-:Y:S01]  /*1620*/  ISETP.NE.AND P1, PT, R5, RZ, PT ;  /* 0x000000ff0500720c */ /* 0x000fe20003f25270 */
[----:B--2---:R-:W-:-:S12]  /*1630*/  FADD R2, R9, R2 ;  /* 0x0000000209027221 */ /* 0x004fd80000000000 */
[----:B------:R-:W-:Y:S05]  /*1640*/  @P1 BRA `(.L_x_36) ;  /* 0xfffffffc00e01947 */ /* 0x000fea000383ffff */
.L_x_35:
[----:B------:R-:W-:Y:S05]  /*1650*/  BSYNC.RECONVERGENT B1 ;  /* 0x0000000000017941 */ /* 0x000fea0003800200 */
.L_x_34:
[----:B------:R-:W-:Y:S05]  /*1660*/  @!P2 BRA `(.L_x_33) ;  /* 0x0000000400a4a947 */ /* 0x000fea0003800000 */
[----:B------:R-:W0:Y:S01]  /*1670*/  LDC.64 R6, c[0x0][0x3d0] ;  /* 0x0000f400ff067b82 */ /* 0x000e220000000a00 */
[----:B------:R-:W-:Y:S01]  /*1680*/  BSSY.RECONVERGENT B1, `(.L_x_37) ;  /* 0x0000015000017945 */ /* 0x000fe20003800200 */
[----:B------:R-:W-:-:S07]  /*1690*/  SHF.L.U32 R13, R4, 0x2, RZ ;  /* 0x00000002040d7819 */ /* 0x000fce00000006ff */
.L_x_38:
[----:B------:R-:W-:-:S04]  /*16a0*/  IMAD.IADD R5, R14, 0x1, R3 ;  /* 0x000000010e057824 */ /* 0x000fc800078e0203 */
[----:B0-----:R-:W-:-:S03]  /*16b0*/  IMAD.WIDE R4, R5, 0x4, R6 ;  /* 0x0000000405047825 */ /* 0x001fc600078e0206 */
[----:B------:R-:W-:-:S04]  /*16c0*/  IADD3 R8, P1, PT, R13, R4, RZ ;  /* 0x000000040d087210 */ /* 0x000fc80007f3e0ff */
[----:B------:R-:W-:Y:S02]  /*16d0*/  IADD3.X R9, PT, PT, RZ, R5, RZ, P1, !PT ;  /* 0x00000005ff097210 */ /* 0x000fe40000ffe4ff */
[C---:B------:R-:W-:Y:S01]  /*16e0*/  IADD3 R10, P1, PT, R13.reuse, R8, RZ ;  /* 0x000000080d0a7210 */ /* 0x040fe20007f3e0ff */
[----:B------:R-:W2:Y:S04]  /*16f0*/  LDG.E R5, desc[UR10][R4.64] ;  /* 0x0000000a04057981 */ /* 0x000ea8000c1e1900 */
[----:B------:R-:W-:Y:S01]  /*1700*/  IMAD.X R11, RZ, RZ, R9, P1 ;  /* 0x000000ffff0b7224 */ /* 0x000fe200008e0609 */
[----:B------:R-:W-:Y:S01]  /*1710*/  IADD3 R16, P1, PT, R13, R10, RZ ;  /* 0x0000000a0d107210 */ /* 0x000fe20007f3e0ff */
[----:B------:R-:W3:Y:S03]  /*1720*/  LDG.E R9, desc[UR10][R8.64] ;  /* 0x0000000a08097981 */ /* 0x000ee6000c1e1900 */
[----:B------:R-:W-:-:S02]  /*1730*/  IADD3.X R17, PT, PT, RZ, R11, RZ, P1, !PT ;  /* 0x0000000bff117210 */ /* 0x000fc40000ffe4ff */
[----:B------:R-:W4:Y:S04]  /*1740*/  LDG.E R11, desc[UR10][R10.64] ;  /* 0x0000000a0a0b7981 */ /* 0x000f28000c1e1900 */
[----:B------:R-:W5:Y:S01]  /*1750*/  LDG.E R17, desc[UR10][R16.64] ;  /* 0x0000000a10117981 */ /* 0x000f62000c1e1900 */
[----:B------:R-:W-:-:S05]  /*1760*/  IMAD.IADD R3, R13, 0x1, R3 ;  /* 0x000000010d037824 */ /* 0x000fca00078e0203 */
[----:B------:R-:W-:Y:S01]  /*1770*/  ISETP.GE.AND P1, PT, R3, UR5, PT ;  /* 0x0000000503007c0c */ /* 0x000fe2000bf26270 */
[----:B--2---:R-:W-:-:S04]  /*1780*/  FADD R2, R5, R2 ;  /* 0x0000000205027221 */ /* 0x004fc80000000000 */
[----:B---3--:R-:W-:-:S04]  /*1790*/  FADD R2, R2, R9 ;  /* 0x0000000902027221 */ /* 0x008fc80000000000 */
[----:B----4-:R-:W-:-:S04]  /*17a0*/  FADD R2, R2, R11 ;  /* 0x0000000b02027221 */ /* 0x010fc80000000000 */
[----:B-----5:R-:W-:Y:S01]  /*17b0*/  FADD R2, R2, R17 ;  /* 0x0000001102027221 */ /* 0x020fe20000000000 */
[----:B------:R-:W-:Y:S06]  /*17c0*/  @!P1 BRA `(.L_x_38) ;  /* 0xfffffffc00b49947 */ /* 0x000fec000383ffff */
[----:B------:R-:W-:Y:S05]  /*17d0*/  BSYNC.RECONVERGENT B1 ;  /* 0x0000000000017941 */ /* 0x000fea0003800200 */
.L_x_37:
[----:B------:R-:W-:Y:S05]  /*17e0*/  BRA `(.L_x_33) ;  /* 0x0000000400447947 */ /* 0x000fea0003800000 */
.L_x_32:
[----:B------:R-:W0:Y:S01]  /*17f0*/  LDCU UR5, c[0x0][0x390] ;  /* 0x00007200ff0577ac */ /* 0x000e220008000800 */
[----:B------:R-:W1:Y:S01]  /*1800*/  LDC R6, c[0x0][0x364] ;  /* 0x0000d900ff067b82 */ /* 0x000e620000000800 */
[----:B0-----:R-:W-:-:S13]  /*1810*/  ISETP.GE.AND P1, PT, R15, UR5, PT ;  /* 0x000000050f007c0c */ /* 0x001fda000bf26270 */
[----:B------:R-:W-:Y:S05]  /*1820*/  @P1 BRA `(.L_x_33) ;  /* 0x0000000400341947 */ /* 0x000fea0003800000 */
[----:B-1---5:R-:W0:Y:S01]  /*1830*/  I2F.U32.RP R8, R6 ;  /* 0x0000000600087306 */ /* 0x022e220000209000 */
[----:B------:R-:W-:Y:S01]  /*1840*/  IADD3 R4, PT, PT, R15, R6, RZ ;  /* 0x000000060f047210 */ /* 0x000fe20007ffe0ff */
        /* <DEDUP_REMOVED lines=8> */
[----:B-1----:R-:W-:Y:S01]  /*18d0*/  IMAD R14, R14, UR4, RZ ;  /* 0x000000040e0e7c24 */ /* 0x002fe2000f8e02ff */
[----:B0-----:R-:W-:-:S06]  /*18e0*/  IADD3 R2, PT, PT, R8, 0xffffffe, RZ ;  /* 0x0ffffffe08027810 */ /* 0x001fcc0007ffe0ff */
[----:B------:R0:W1:Y:S02]  /*18f0*/  F2I.FTZ.U32.TRUNC.NTZ R3, R2 ;  /* 0x0000000200037305 */ /* 0x000064000021f000 */
[----:B0-----:R-:W-:Y:S02]  /*1900*/  IMAD.MOV.U32 R2, RZ, RZ, RZ ;  /* 0x000000ffff027224 */ /* 0x001fe400078e00ff */
[----:B-1----:R-:W-:-:S04]  /*1910*/  IMAD.MOV R9, RZ, RZ, -R3 ;  /* 0x000000ffff097224 */ /* 0x002fc800078e0a03 */
[----:B------:R-:W-:-:S04]  /*1920*/  IMAD R9, R9, R6, RZ ;  /* 0x0000000609097224 */ /* 0x000fc800078e02ff */
[----:B------:R-:W-:Y:S02]  /*1930*/  IMAD.HI.U32 R8, R3, R9, R2 ;  /* 0x0000000903087227 */ /* 0x000fe400078e0002 */
[----:B------:R-:W0:Y:S04]  /*1940*/  LDC R3, c[0x0][0x360] ;  /* 0x0000d800ff037b82 */ /* 0x000e280000000800 */
[----:B------:R-:W-:-:S05]  /*1950*/  IMAD.HI.U32 R8, R8, R5, RZ ;  /* 0x0000000508087227 */ /* 0x000fca00078e00ff */
[----:B------:R-:W-:-:S05]  /*1960*/  IADD3 R2, PT, PT, -R8, RZ, RZ ;  /* 0x000000ff08027210 */ /* 0x000fca0007ffe1ff */
[----:B------:R-:W-:-:S05]  /*1970*/  IMAD R5, R6, R2, R5 ;  /* 0x0000000206057224 */ /* 0x000fca00078e0205 */
[----:B------:R-:W-:-:S13]  /*1980*/  ISETP.GE.U32.AND P1, PT, R5, R6, PT ;  /* 0x000000060500720c */ /* 0x000fda0003f26070 */
[----:B------:R-:W-:Y:S01]  /*1990*/  @P1 IMAD.IADD R5, R5, 0x1, -R6 ;  /* 0x0000000105051824 */ /* 0x000fe200078e0a06 */
[----:B------:R-:W-:-:S04]  /*19a0*/  @P1 IADD3 R8, PT, PT, R8, 0x1, RZ ;  /* 0x0000000108081810 */ /* 0x000fc80007ffe0ff */
[-C--:B------:R-:W-:Y:S02]  /*19b0*/  ISETP.GE.U32.AND P2, PT, R5, R6.reuse, PT ;  /* 0x000000060500720c */ /* 0x080fe40003f46070 */
[----:B------:R-:W1:Y:S11]  /*19c0*/  LDC.64 R4, c[0x0][0x3d0] ;  /* 0x0000f400ff047b82 */ /* 0x000e760000000a00 */
[----:B------:R-:W-:Y:S01]  /*19d0*/  @P2 VIADD R8, R8, 0x1 ;  /* 0x0000000108082836 */ /* 0x000fe20000000000 */
[----:B------:R-:W-:-:S04]  /*19e0*/  @!P3 LOP3.LUT R8, RZ, R6, RZ, 0x33, !PT ;  /* 0x00000006ff08b212 */ /* 0x000fc800078e33ff */
[----:B------:R-:W-:Y:S02]  /*19f0*/  IADD3 R10, PT, PT, R7, R8, RZ ;  /* 0x00000008070a7210 */ /* 0x000fe40007ffe0ff */
[----:B------:R-:W-:Y:S02]  /*1a00*/  MOV R7, R15 ;  /* 0x0000000f00077202 */ /* 0x000fe40000000f00 */
[C---:B------:R-:W-:Y:S02]  /*1a10*/  LOP3.LUT R2, R10.reuse, 0x3, RZ, 0xc0, !PT ;  /* 0x000000030a027812 */ /* 0x040fe400078ec0ff */
[----:B------:R-:W-:Y:S02]  /*1a20*/  ISETP.GE.U32.AND P2, PT, R10, 0x3, PT ;  /* 0x000000030a00780c */ /* 0x000fe40003f46070 */
[----:B------:R-:W-:Y:S01]  /*1a30*/  ISETP.NE.AND P1, PT, R2, 0x3, PT ;  /* 0x000000030200780c */ /* 0x000fe20003f25270 */
[----:B------:R-:W-:-:S12]  /*1a40*/  IMAD.MOV.U32 R2, RZ, RZ, RZ ;  /* 0x000000ffff027224 */ /* 0x000fd800078e00ff */
[----:B0-----:R-:W-:Y:S05]  /*1a50*/  @!P1 BRA `(.L_x_40) ;  /* 0x0000000000449947 */ /* 0x001fea0003800000 */
[----:B------:R-:W0:Y:S01]  /*1a60*/  LDC.64 R8, c[0x0][0x3d0] ;  /* 0x0000f400ff087b82 */ /* 0x000e220000000a00 */
[----:B------:R-:W-:Y:S01]  /*1a70*/  VIADD R2, R10, 0x1 ;  /* 0x000000010a027836 */ /* 0x000fe20000000000 */
[----:B------:R-:W-:Y:S01]  /*1a80*/  IADD3 R10, PT, PT, R14, R15, RZ ;  /* 0x0000000f0e0a7210 */ /* 0x000fe20007ffe0ff */
[----:B------:R-:W-:Y:S01]  /*1a90*/  IMAD R13, R6, R3, RZ ;  /* 0x00000003060d7224 */ /* 0x000fe200078e02ff */
[----:B------:R-:W-:Y:S02]  /*1aa0*/  MOV R7, R15 ;  /* 0x0000000f00077202 */ /* 0x000fe40000000f00 */
[----:B------:R-:W-:Y:S01]  /*1ab0*/  LOP3.LUT R11, R2, 0x3, RZ, 0xc0, !PT ;  /* 0x00000003020b7812 */ /* 0x000fe200078ec0ff */
[----:B------:R-:W-:Y:S02]  /*1ac0*/  IMAD.MOV.U32 R2, RZ, RZ, RZ ;  /* 0x000000ffff027224 */ /* 0x000fe400078e00ff */
[----:B------:R-:W-:Y:S02]  /*1ad0*/  IMAD R16, R10, R3, R12 ;  /* 0x000000030a107224 */ /* 0x000fe400078e020c */
[----:B------:R-:W-:-:S07]  /*1ae0*/  IMAD.MOV R17, RZ, RZ, -R11 ;  /* 0x000000ffff117224 */ /* 0x000fce00078e0a0b */
.L_x_41:
[----:B0-----:R-:W-:-:S06]  /*1af0*/  IMAD.WIDE R10, R16, 0x4, R8 ;  /* 0x00000004100a7825 */ /* 0x001fcc00078e0208 */
[----:B------:R-:W2:Y:S01]  /*1b00*/  LDG.E R11, desc[UR10][R10.64] ;  /* 0x0000000a0a0b7981 */ /* 0x000ea2000c1e1900 */
[----:B------:R-:W-:Y:S01]  /*1b10*/  IADD3 R17, PT, PT, R17, 0x1, RZ ;  /* 0x0000000111117810 */ /* 0x000fe20007ffe0ff */
[----:B------:R-:W-:Y:S01]  /*1b20*/  IMAD.IADD R7, R6, 0x1, R7 ;  /* 0x0000000106077824 */ /* 0x000fe200078e0207 */
[----:B------:R-:W-:Y:S02]  /*1b30*/  IADD3 R16, PT, PT, R13, R16, RZ ;  /* 0x000000100d107210 */ /* 0x000fe40007ffe0ff */
[----:B------:R-:W-:Y:S01]  /*1b40*/  ISETP.NE.AND P1, PT, R17, RZ, PT ;  /* 0x000000ff1100720c */ /* 0x000fe20003f25270 */
[----:B--2---:R-:W-:-:S12]  /*1b50*/  FADD R2, R11, R2 ;  /* 0x000000020b027221 */ /* 0x004fd80000000000 */
[----:B------:R-:W-:Y:S05]  /*1b60*/  @P1 BRA `(.L_x_41) ;  /* 0xfffffffc00e01947 */ /* 0x000fea000383ffff */
.L_x_40:
[----:B------:R-:W-:Y:S05]  /*1b70*/  BSYNC.RECONVERGENT B1 ;  /* 0x0000000000017941 */ /* 0x000fea0003800200 */
.L_x_39:
[----:B------:R-:W-:Y:S05]  /*1b80*/  @!P2 BRA `(.L_x_33) ;  /* 0x00000000005ca947 */ /* 0x000fea0003800000 */
.L_x_42:
[----:B------:R-:W-:-:S05]  /*1b90*/  IMAD.IADD R9, R14, 0x1, R7 ;  /* 0x000000010e097824 */ /* 0x000fca00078e0207 */
[C---:B------:R-:W-:Y:S01]  /*1ba0*/  IADD3 R11, PT, PT, R9.reuse, R6, RZ ;  /* 0x00000006090b7210 */ /* 0x040fe20007ffe0ff */
[----:B------:R-:W-:-:S04]  /*1bb0*/  IMAD R9, R9, R3, R12 ;  /* 0x0000000309097224 */ /* 0x000fc800078e020c */
[C---:B------:R-:W-:Y:S02]  /*1bc0*/  IMAD.IADD R13, R11.reuse, 0x1, R6 ;  /* 0x000000010b0d7824 */ /* 0x040fe400078e0206 */
[----:B------:R-:W-:Y:S02]  /*1bd0*/  IMAD R11, R11, R3, R12 ;  /* 0x000000030b0b7224 */ /* 0x000fe400078e020c */
[----:B-1----:R-:W-:Y:S01]  /*1be0*/  IMAD.WIDE R8, R9, 0x4, R4 ;  /* 0x0000000409087825 */ /* 0x002fe200078e0204 */
[----:B------:R-:W-:-:S03]  /*1bf0*/  IADD3 R16, PT, PT, R13, R6, RZ ;  /* 0x000000060d107210 */ /* 0x000fc60007ffe0ff */
[-C--:B------:R-:W-:Y:S02]  /*1c00*/  IMAD R17, R13, R3.reuse, R12 ;  /* 0x000000030d117224 */ /* 0x080fe400078e020c */
[----:B------:R-:W-:Y:S01]  /*1c10*/  IMAD.WIDE R10, R11, 0x4, R4 ;  /* 0x000000040b0a7825 */ /* 0x000fe200078e0204 */
[----:B------:R-:W2:Y:S03]  /*1c20*/  LDG.E R9, desc[UR10][R8.64] ;  /* 0x0000000a08097981 */ /* 0x000ea6000c1e1900 */
[----:B------:R-:W-:Y:S02]  /*1c30*/  IMAD R19, R16, R3, R12 ;  /* 0x0000000310137224 */ /* 0x000fe400078e020c */
[--C-:B------:R-:W-:Y:S01]  /*1c40*/  IMAD.WIDE R16, R17, 0x4, R4.reuse ;  /* 0x0000000411107825 */ /* 0x100fe200078e0204 */
[----:B------:R-:W3:Y:S03]  /*1c50*/  LDG.E R11, desc[UR10][R10.64] ;  /* 0x0000000a0a0b7981 */ /* 0x000ee6000c1e1900 */
[----:B------:R-:W-:-:S02]  /*1c60*/  IMAD.WIDE R18, R19, 0x4, R4 ;  /* 0x0000000413127825 */ /* 0x000fc400078e0204 */
[----:B------:R-:W4:Y:S04]  /*1c70*/  LDG.E R17, desc[UR10][R16.64] ;  /* 0x0000000a10117981 */ /* 0x000f28000c1e1900 */
[----:B------:R-:W5:Y:S01]  /*1c80*/  LDG.E R19, desc[UR10][R18.64] ;  /* 0x0000000a12137981 */ /* 0x000f62000c1e1900 */
[----:B------:R-:W-:-:S05]  /*1c90*/  IMAD R7, R6, 0x4, R7 ;  /* 0x0000000406077824 */ /* 0x000fca00078e0207 */
[----:B------:R-:W-:Y:S01]  /*1ca0*/  ISETP.GE.AND P1, PT, R7, UR5, PT ;  /* 0x0000000507007c0c */ /* 0x000fe2000bf26270 */
[----:B--2---:R-:W-:-:S04]  /*1cb0*/  FADD R2, R9, R2 ;  /* 0x0000000209027221 */ /* 0x004fc80000000000 */
[----:B---3--:R-:W-:-:S04]  /*1cc0*/  FADD R2, R2, R11 ;  /* 0x0000000b02027221 */ /* 0x008fc80000000000 */
[----:B----4-:R-:W-:-:S04]  /*1cd0*/  FADD R2, R2, R17 ;  /* 0x0000001102027221 */ /* 0x010fc80000000000 */
[----:B-----5:R-:W-:Y:S01]  /*1ce0*/  FADD R2, R2, R19 ;  /* 0x0000001302027221 */ /* 0x020fe20000000000 */
[----:B------:R-:W-:Y:S06]  /*1cf0*/  @!P1 BRA `(.L_x_42) ;  /* 0xfffffffc00a49947 */ /* 0x000fec000383ffff */
.L_x_33:
[----:B------:R-:W-:Y:S05]  /*1d00*/  BSYNC.RECONVERGENT B0 ;  /* 0x0000000000007941 */ /* 0x000fea0003800200 */
.L_x_31:
[----:B------:R-:W0:Y:S01]  /*1d10*/  LDCU UR5, c[0x0][0x360] ;  /* 0x00006c00ff0577ac */ /* 0x000e220008000800 */
[----:B------:R-:W-:Y:S01]  /*1d20*/  UIADD3 UR7, UPT, UPT, UR7, 0x10, URZ ;  /* 0x0000001007077890 */ /* 0x000fe2000fffe0ff */
[----:B------:R-:W2:Y:S03]  /*1d30*/  LDCU UR6, c[0x0][0x364] ;  /* 0x00006c80ff0677ac */ /* 0x000ea60008000800 */
[----:B------:R-:W-:Y:S01]  /*1d40*/  ULEA UR8, UR8, UR7, 0x18 ;  /* 0x0000000708087291 */ /* 0x000fe2000f8ec0ff */
[----:B------:R-:W3:Y:S01]  /*1d50*/  LDCU UR4, c[0x0][0x394] ;  /* 0x00007280ff0477ac */ /* 0x000ee20008000800 */
[----:B0-----:R-:W-:-:S05]  /*1d60*/  IMAD R3, R15, UR5, R12 ;  /* 0x000000050f037c24 */ /* 0x001fca000f8e020c */
[----:B------:R-:W-:Y:S01]  /*1d70*/  LEA R3, R3, UR8, 0x2 ;  /* 0x0000000803037c11 */ /* 0x000fe2000f8e10ff */
[----:B--2---:R-:W-:-:S04]  /*1d80*/  UISETP.GE.U32.AND UP1, UPT, UR6, 0x2, UPT ;  /* 0x000000020600788c */ /* 0x004fc8000bf26070 */
[----:B------:R0:W-:Y:S01]  /*1d90*/  STS [R3], R2 ;  /* 0x0000000203007388 */ /* 0x0001e20000000800 */
[----:B---3--:R-:W-:-:S04]  /*1da0*/  UISETP.NE.AND UP0, UPT, UR4, URZ, UPT ;  /* 0x000000ff0400728c */ /* 0x008fc8000bf05270 */
[----:B------:R-:W-:Y:S07]  /*1db0*/  BRA.U !UP1, `(.L_x_43) ;  /* 0x0000000109387547 */ /* 0x000fee000b800000 */
[----:B------:R-:W-:-:S05]  /*1dc0*/  UMOV UR4, UR6 ;  /* 0x0000000600047c82 */ /* 0x000fca0008000000 */
.L_x_44:
[----:B------:R-:W-:Y:S01]  /*1dd0*/  USHF.R.U32.HI UR7, URZ, 0x1, UR4 ;  /* 0x00000001ff077899 */ /* 0x000fe20008011604 */
[----:B------:R-:W-:Y:S01]  /*1de0*/  BAR.SYNC.DEFER_BLOCKING 0x0 ;  /* 0x0000000000007b1d */ /* 0x000fe20000010000 */
[----:B------:R-:W-:-:S04]  /*1df0*/  UISETP.GT.U32.AND UP1, UPT, UR4, 0x3, UPT ;  /* 0x000000030400788c */ /* 0x000fc8000bf24070 */
[----:B-1---5:R-:W-:Y:S01]  /*1e00*/  IADD3 R5, PT, PT, R15, UR7, RZ ;  /* 0x000000070f057c10 */ /* 0x022fe2000fffe0ff */
[----:B------:R-:W-:-:S03]  /*1e10*/  UMOV UR4, UR7 ;  /* 0x0000000700047c82 */ /* 0x000fc60008000000 */
[----:B------:R-:W-:-:S04]  /*1e20*/  ISETP.GE.U32.AND P1, PT, R5, UR6, PT ;  /* 0x0000000605007c0c */ /* 0x000fc8000bf26070 */
[----:B------:R-:W-:-:S13]  /*1e30*/  ISETP.GE.U32.OR P1, PT, R15, UR7, P1 ;  /* 0x000000070f007c0c */ /* 0x000fda0008f26470 */
[----:B------:R-:W-:-:S05]  /*1e40*/  @!P1 IMAD R4, R5, UR5, R12 ;  /* 0x0000000505049c24 */ /* 0x000fca000f8e020c */
[----:B------:R-:W-:-:S05]  /*1e50*/  @!P1 LEA R4, R4, UR8, 0x2 ;  /* 0x0000000804049c11 */ /* 0x000fca000f8e10ff */
[----:B------:R-:W0:Y:S02]  /*1e60*/  @!P1 LDS R5, [R4] ;  /* 0x0000000004059984 */ /* 0x000e240000000800 */
[----:B0-2---:R-:W-:-:S05]  /*1e70*/  @!P1 FADD R2, R2, R5 ;  /* 0x0000000502029221 */ /* 0x005fca0000000000 */
[----:B------:R2:W-:Y:S01]  /*1e80*/  @!P1 STS [R3], R2 ;  /* 0x0000000203009388 */ /* 0x0005e20000000800 */
[----:B------:R-:W-:Y:S05]  /*1e90*/  BRA.U UP1, `(.L_x_44) ;  /* 0xfffffffd01cc7547 */ /* 0x000fea000b83ffff */
.L_x_43:
[----:B------:R-:W-:Y:S05]  /*1ea0*/  BRA.U !UP0, `(.L_x_45) ;  /* 0x0000000108747547 */ /* 0x000fea000b800000 */
[----:B------:R-:W-:Y:S02]  /*1eb0*/  UISETP.GE.U32.AND UP0, UPT, UR5, 0x21, UPT ;  /* 0x000000210500788c */ /* 0x000fe4000bf06070 */
[----:B------:R-:W-:-:S07]  /*1ec0*/  UMOV UR4, UR5 ;  /* 0x0000000500047c82 */ /* 0x000fce0008000000 */
[----:B------:R-:W-:Y:S05]  /*1ed0*/  BRA.U !UP0, `(.L_x_46) ;  /* 0x0000000108447547 */ /* 0x000fea000b800000 */
[----:B------:R3:W-:Y:S01]  /*1ee0*/  STS [R3], R2 ;  /* 0x0000000203007388 */ /* 0x0007e20000000800 */
[----:B------:R-:W-:Y:S01]  /*1ef0*/  UISETP.GE.U32.AND UP0, UPT, UR5, 0x40, UPT ;  /* 0x000000400500788c */ /* 0x000fe2000bf06070 */
[----:B------:R-:W-:-:S08]  /*1f00*/  UMOV UR4, 0x20 ;  /* 0x0000002000047882 */ /* 0x000fd00000000000 */
[----:B---3--:R-:W-:Y:S05]  /*1f10*/  BRA.U !UP0, `(.L_x_46) ;  /* 0x0000000108347547 */ /* 0x008fea000b800000 */
[----:B-1---5:R-:W-:-:S07]  /*1f20*/  IMAD.U32 R4, RZ, RZ, UR5 ;  /* 0x00000005ff047e24 */ /* 0x022fce000f8e00ff */
.L_x_47:
[----:B------:R-:W-:Y:S01]  /*1f30*/  SHF.R.U32.HI R7, RZ, 0x1, R4 ;  /* 0x00000001ff077819 */ /* 0x000fe20000011604 */
[----:B------:R-:W-:Y:S03]  /*1f40*/  BAR.SYNC.DEFER_BLOCKING 0x0 ;  /* 0x0000000000007b1d */ /* 0x000fe60000010000 */
[----:B------:R-:W-:-:S04]  /*1f50*/  IADD3 R5, PT, PT, R7, R12, RZ ;  /* 0x0000000c07057210 */ /* 0x000fc80007ffe0ff */
[----:B------:R-:W-:-:S04]  /*1f60*/  ISETP.GE.U32.AND P1, PT, R5, UR5, PT ;  /* 0x0000000505007c0c */ /* 0x000fc8000bf26070 */
[----:B------:R-:W-:-:S13]  /*1f70*/  ISETP.GE.U32.OR P1, PT, R12, R7, P1 ;  /* 0x000000070c00720c */ /* 0x000fda0000f26470 */
[----:B------:R-:W-:-:S06]  /*1f80*/  @!P1 IMAD R5, R7, 0x4, R3 ;  /* 0x0000000407059824 */ /* 0x000fcc00078e0203 */
[----:B------:R-:W0:Y:S02]  /*1f90*/  @!P1 LDS R5, [R5] ;  /* 0x0000000005059984 */ /* 0x000e240000000800 */
[----:B0-2---:R-:W-:-:S05]  /*1fa0*/  @!P1 FADD R2, R2, R5 ;  /* 0x0000000502029221 */ /* 0x005fca0000000000 */
[----:B------:R3:W-:Y:S01]  /*1fb0*/  @!P1 STS [R3], R2 ;  /* 0x0000000203009388 */ /* 0x0007e20000000800 */
[----:B------:R-:W-:Y:S02]  /*1fc0*/  ISETP.GT.U32.AND P1, PT, R4, 0x7f, PT ;  /* 0x0000007f0400780c */ /* 0x000fe40003f24070 */
[----:B------:R-:W-:-:S11]  /*1fd0*/  MOV R4, R7 ;  /* 0x0000000700047202 */ /* 0x000fd60000000f00 */
[----:B---3--:R-:W-:Y:S05]  /*1fe0*/  @P1 BRA `(.L_x_47) ;  /* 0xfffffffc00d01947 */ /* 0x008fea000383ffff */
.L_x_46:
[----:B------:R-:W-:Y:S01]  /*1ff0*/  BAR.SYNC.DEFER_BLOCKING 0x0 ;  /* 0x0000000000007b1d */ /* 0x000fe20000010000 */
[----:B------:R-:W-:-:S09]  /*2000*/  UISETP.GE.U32.AND UP0, UPT, UR4, 0x2, UPT ;  /* 0x000000020400788c */ /* 0x000fd2000bf06070 */
[----:B------:R-:W-:Y:S05]  /*2010*/  BRA.U !UP0, `(.L_x_45) ;  /* 0x0000000108187547 */ /* 0x000fea000b800000 */
[----:B0-2---:R-:W-:-:S07]  /*2020*/  IMAD.MOV.U32 R3, RZ, RZ, 0x1 ;  /* 0x00000001ff037424 */ /* 0x005fce00078e00ff */
.L_x_48:
[----:B-1---5:R0:W1:Y:S02]  /*2030*/  SHFL.DOWN PT, R5, R2, R3, 0x1f ;  /* 0x08001f0302057589 */ /* 0x02206400000e0000 */
[----:B0-----:R-:W-:-:S04]  /*2040*/  SHF.L.U32 R3, R3, 0x1, RZ ;  /* 0x0000000103037819 */ /* 0x001fc800000006ff */
[----:B------:R-:W-:Y:S01]  /*2050*/  ISETP.GE.AND P1, PT, R3, UR4, PT ;  /* 0x0000000403007c0c */ /* 0x000fe2000bf26270 */
[----:B-1----:R-:W-:-:S12]  /*2060*/  FADD R2, R5, R2 ;  /* 0x0000000205027221 */ /* 0x002fd80000000000 */
[----:B------:R-:W-:Y:S05]  /*2070*/  @!P1 BRA `(.L_x_48) ;  /* 0xfffffffc00ec9947 */ /* 0x000fea000383ffff */
.L_x_45:
[----:B------:R-:W-:Y:S05]  /*2080*/  @!P0 EXIT ;  /* 0x000000000000894d */ /* 0x000fea0003800000 */
[----:B-1---5:R-:W1:Y:S02]  /*2090*/  LDC.64 R4, c[0x0][0x3c8] ;  /* 0x0000f200ff047b82 */ /* 0x022e640000000a00 */
[----:B-1----:R-:W-:-:S05]  /*20a0*/  IMAD.WIDE R4, R0, 0x4, R4 ;  /* 0x0000000400047825 */ /* 0x002fca00078e0204 */
[----:B------:R-:W-:Y:S01]  /*20b0*/  STG.E desc[UR10][R4.64], R2 ;  /* 0x0000000204007986 */ /* 0x000fe2000c10190a */
[----:B------:R-:W-:Y:S05]  /*20c0*/  EXIT ;  /* 0x000000000000794d */ /* 0x000fea0003800000 */
.L_x_26:
[----:B------:R-:W4:Y:S01]  /*20d0*/  LDCU UR4, c[0x0][0x394] ;  /* 0x00007280ff0477ac */ /* 0x000f220008000800 */
[----:B------:R-:W0:Y:S01]  /*20e0*/  LDCU UR5, c[0x0][0x384] ;  /* 0x00007080ff0577ac */ /* 0x000e220008000800 */
[----:B----4-:R-:W-:-:S04]  /*20f0*/  ISETP.NE.AND P0, PT, RZ, UR4, PT ;  /* 0x00000004ff007c0c */ /* 0x010fc8000bf05270 */
[----:B------:R-:W-:-:S04]  /*2100*/  ISETP.NE.AND P0, PT, R12, RZ, P0 ;  /* 0x000000ff0c00720c */ /* 0x000fc80000705270 */
[----:B0-----:R-:W-:-:S13]  /*2110*/  ISETP.GE.OR P0, PT, R0, UR5, P0 ;  /* 0x0000000500007c0c */ /* 0x001fda0008706670 */
[----:B------:R-:W-:Y:S05]  /*2120*/  @P0 EXIT ;  /* 0x000000000000094d */ /* 0x000fea0003800000 */
[----:B------:R-:W0:Y:S01]  /*2130*/  LDCU UR4, c[0x0][0x398] ;  /* 0x00007300ff0477ac */ /* 0x000e220008000800 */
[----:B------:R-:W-:Y:S02]  /*2140*/  ISETP.NE.AND P1, PT, R15, RZ, PT ;  /* 0x000000ff0f00720c */ /* 0x000fe40003f25270 */
[----:B0-----:R-:W-:-:S13]  /*2150*/  ISETP.NE.AND P0, PT, RZ, UR4, PT ;  /* 0x00000004ff007c0c */ /* 0x001fda000bf05270 */
[----:B------:R-:W-:Y:S05]  /*2160*/  @P0 EXIT P1 ;  /* 0x000000000000094d */ /* 0x000fea0000800000 */
[----:B-123--:R-:W0:Y:S02]  /*2170*/  LDC.64 R2, c[0x0][0x3c8] ;  /* 0x0000f200ff027b82 */ /* 0x00ee240000000a00 */
[----:B0-----:R-:W-:-:S05]  /*2180*/  IMAD.WIDE R2, R0, 0x4, R2 ;  /* 0x0000000400027825 */ /* 0x001fca00078e0202 */
[----:B------:R-:W-:Y:S01]  /*2190*/  STG.E desc[UR10][R2.64], R21 ;  /* 0x0000001502007986 */ /* 0x000fe2000c10190a */
[----:B------:R-:W-:Y:S05]  /*21a0*/  EXIT ;  /* 0x000000000000794d */ /* 0x000fea0003800000 */
.L_x_49:
[----:B------:R-:W-:-:S00]  /*21b0*/  BRA `(.L_x_49) ;  /* 0xfffffffc00fc7947 */ /* 0x000fc0000383ffff */
[----:B------:R-:W-:-:S00]  /*21c0*/  NOP ;  /* 0x0000000000007918 */ /* 0x000fc00000000000 */
        /* <DEDUP_REMOVED lines=11> */
.L_x_50:


//--------------------- .nv.shared._Z13reduce_kernelI11ReduceSumOpILi4EEEvT_ --------------------------
	.section	.nv.shared._Z13reduce_kernelI11ReduceSumOpILi4EEEvT_,"aw",@nobits
	.sectionflags	@""
	.align	16
.nv.shared._Z13reduce_kernelI11ReduceSumOpILi4EEEvT_:
	.zero		1040


//--------------------- .nv.shared.reserved.0     --------------------------
	.section	.nv.shared.reserved.0,"aw",@nobits
	.weak		__nv_reservedSMEM_offset_0_alias
	.size		__nv_reservedSMEM_offset_0_alias, 0, 64
	.other		__nv_reservedSMEM_offset_0_alias,@"STO_CUDA_RESERVED_SHARED STV_DEFAULT"
__nv_reservedSMEM_offset_0_alias:
	.zero		0
	.zero		64


//--------------------- .nv.constant0._Z13reduce_kernelI11ReduceSumOpILi4EEEvT_ --------------------------
	.section	.nv.constant0._Z13reduce_kernelI11ReduceSumOpILi4EEEvT_,"a",@progbits
	.sectionflags	@""
	.align	4
.nv.constant0._Z13reduce_kernelI11ReduceSumOpILi4EEEvT_:
	.zero		992


//--------------------- SYMBOLS --------------------------

	.type		.nv.reservedSmem.offset0,@object
	.size		.nv.reservedSmem.offset0,0x4
	.type		.nv.reservedSmem.cap,@object
	.size		.nv.reservedSmem.cap,0x4
